	.target	sm_90a

	.elftype	@"ET_EXEC"


//--------------------- .note.nv.tkinfo           --------------------------
	.section	.note.nv.tkinfo,"",@"SHT_NOTE"
	.sectionflags	@"SHF_NOTE_NV_TKINFO"
	.tkinfo
        /*0018*/ 	.word	0x00000002
        /*0030*/ 	.string	""
        /*0030*/ 	.string	"ptxas"
        /*0030*/ 	.string	"Cuda compilation tools, release 13.0, V13.0.88"
        /*0030*/ 	.string	"Build cuda_13.0.r13.0/compiler.36424714_0"
        /*0030*/ 	.string	"-arch sm_90a -m 64 "



//--------------------- .note.nv.cuinfo           --------------------------
	.section	.note.nv.cuinfo,"",@"SHT_NOTE"
	.sectionflags	@"SHF_NOTE_NV_CUINFO"
        /*0018*/ 	.short	0x0002
        /*001a*/ 	.short	0x005a
        /*001c*/ 	.short	0x0082
	.zero		2


//--------------------- .nv.info                  --------------------------
	.section	.nv.info,"",@"SHT_CUDA_INFO"
	.align	4


	//----- nvinfo : EIATTR_REGCOUNT
	.align		4
        /*0000*/ 	.byte	0x04, 0x2f
        /*0002*/ 	.short	(.L_15 - .L_14)
	.align		4
.L_14:
        /*0004*/ 	.word	index@(_ZN7cutlass13device_kernelINS_4gemm6kernel13GemmUniversalIN4cute5tupleIJiiiiEEENS1_10collective13CollectiveMmaINS1_34MainloopSm90TmaGmmaWarpSpecializedILi20ENS5_IJNS4_1CILi1EEESB_SB_EEENS1_32KernelTmaWarpSpecializedPingpongEEENS5_IJNSA_ILi64EEENSA_ILi112EEESF_EEEaNS5_IJlSB_lEEEaSI_NS4_8TiledMMAINS4_8MMA_AtomIJNS4_4SM904GMMA26MMA_64x16x32_S32S8S8_SS_TNEEEENS4_6LayoutISC_NS5_IJNSA_ILi0EEESQ_SQ_EEEEENS5_IJNS4_10UnderscoreEST_ST_EEEEENS4_13SM90_TMA_LOADENS4_14ComposedLayoutINS4_7SwizzleILi2ELi4ELi3EEENS4_18smem_ptr_flag_bitsILi8EEENSP_INS5_IJNSA_ILi8EEESF_EEENS5_IJSF_SB_EEEEEEEvNS4_8identityESW_S16_vS17_EENS_8epilogue10collective6detail29Sm90TmaWarpSpecializedAdapterINS1A_15DefaultEpilogueIaSI_SI_NS19_6thread17LinearCombinationIaLi1EiiLNS1E_9ScaleType4KindE0ELNS_15FloatRoundStyleE2EaEENS1_15EpilogueDefaultEEEEEvvEEEEvNT_6ParamsE)
        /*0008*/ 	.word	0x000000a8


	//----- nvinfo : EIATTR_FRAME_SIZE
	.align		4
.L_15:
        /*000c*/ 	.byte	0x04, 0x11
        /*000e*/ 	.short	(.L_17 - .L_16)
	.align		4
.L_16:
        /*0010*/ 	.word	index@(_ZN7cutlass13device_kernelINS_4gemm6kernel13GemmUniversalIN4cute5tupleIJiiiiEEENS1_10collective13CollectiveMmaINS1_34MainloopSm90TmaGmmaWarpSpecializedILi20ENS5_IJNS4_1CILi1EEESB_SB_EEENS1_32KernelTmaWarpSpecializedPingpongEEENS5_IJNSA_ILi64EEENSA_ILi112EEESF_EEEaNS5_IJlSB_lEEEaSI_NS4_8TiledMMAINS4_8MMA_AtomIJNS4_4SM904GMMA26MMA_64x16x32_S32S8S8_SS_TNEEEENS4_6LayoutISC_NS5_IJNSA_ILi0EEESQ_SQ_EEEEENS5_IJNS4_10UnderscoreEST_ST_EEEEENS4_13SM90_TMA_LOADENS4_14ComposedLayoutINS4_7SwizzleILi2ELi4ELi3EEENS4_18smem_ptr_flag_bitsILi8EEENSP_INS5_IJNSA_ILi8EEESF_EEENS5_IJSF_SB_EEEEEEEvNS4_8identityESW_S16_vS17_EENS_8epilogue10collective6detail29Sm90TmaWarpSpecializedAdapterINS1A_15DefaultEpilogueIaSI_SI_NS19_6thread17LinearCombinationIaLi1EiiLNS1E_9ScaleType4KindE0ELNS_15FloatRoundStyleE2EaEENS1_15EpilogueDefaultEEEEEvvEEEEvNT_6ParamsE)
        /*0014*/ 	.word	0x00000008


	//----- nvinfo : EIATTR_MIN_STACK_SIZE
	.align		4
.L_17:
        /*0018*/ 	.byte	0x04, 0x12
        /*001a*/ 	.short	(.L_19 - .L_18)
	.align		4
.L_18:
        /*001c*/ 	.word	index@(_ZN7cutlass13device_kernelINS_4gemm6kernel13GemmUniversalIN4cute5tupleIJiiiiEEENS1_10collective13CollectiveMmaINS1_34MainloopSm90TmaGmmaWarpSpecializedILi20ENS5_IJNS4_1CILi1EEESB_SB_EEENS1_32KernelTmaWarpSpecializedPingpongEEENS5_IJNSA_ILi64EEENSA_ILi112EEESF_EEEaNS5_IJlSB_lEEEaSI_NS4_8TiledMMAINS4_8MMA_AtomIJNS4_4SM904GMMA26MMA_64x16x32_S32S8S8_SS_TNEEEENS4_6LayoutISC_NS5_IJNSA_ILi0EEESQ_SQ_EEEEENS5_IJNS4_10UnderscoreEST_ST_EEEEENS4_13SM90_TMA_LOADENS4_14ComposedLayoutINS4_7SwizzleILi2ELi4ELi3EEENS4_18smem_ptr_flag_bitsILi8EEENSP_INS5_IJNSA_ILi8EEESF_EEENS5_IJSF_SB_EEEEEEEvNS4_8identityESW_S16_vS17_EENS_8epilogue10collective6detail29Sm90TmaWarpSpecializedAdapterINS1A_15DefaultEpilogueIaSI_SI_NS19_6thread17LinearCombinationIaLi1EiiLNS1E_9ScaleType4KindE0ELNS_15FloatRoundStyleE2EaEENS1_15EpilogueDefaultEEEEEvvEEEEvNT_6ParamsE)
        /*0020*/ 	.word	0x00000008
.L_19:


//--------------------- .nv.compat                --------------------------
	.section	.nv.compat,"",@"SHT_CUDA_COMPAT_INFO"
	.align	4
        /*0000*/ 	.byte	0x02, 0x09, 0x01, 0x00, 0x02, 0x02, 0x04, 0x00, 0x02, 0x05, 0x05, 0x00, 0x03, 0x07, 0x01, 0x01
        /*0010*/ 	.byte	0x02, 0x03, 0x01, 0x00, 0x02, 0x06, 0x01, 0x00, 0x04, 0x0b, 0x08, 0x00, 0x00, 0x00, 0x00, 0x00
        /*0020*/ 	.byte	0x00, 0x00, 0x00, 0x00


//--------------------- .nv.info._ZN7cutlass13device_kernelINS_4gemm6kernel13GemmUniversalIN4cute5tupleIJiiiiEEENS1_10collective13CollectiveMmaINS1_34MainloopSm90TmaGmmaWarpSpecializedILi20ENS5_IJNS4_1CILi1EEESB_SB_EEENS1_32KernelTmaWarpSpecializedPingpongEEENS5_IJNSA_ILi64EEENSA_ILi112EEESF_EEEaNS5_IJlSB_lEEEaSI_NS4_8TiledMMAINS4_8MMA_AtomIJNS4_4SM904GMMA26MMA_64x16x32_S32S8S8_SS_TNEEEENS4_6LayoutISC_NS5_IJNSA_ILi0EEESQ_SQ_EEEEENS5_IJNS4_10UnderscoreEST_ST_EEEEENS4_13SM90_TMA_LOADENS4_14ComposedLayoutINS4_7SwizzleILi2ELi4ELi3EEENS4_18smem_ptr_flag_bitsILi8EEENSP_INS5_IJNSA_ILi8EEESF_EEENS5_IJSF_SB_EEEEEEEvNS4_8identityESW_S16_vS17_EENS_8epilogue10collective6detail29Sm90TmaWarpSpecializedAdapterINS1A_15DefaultEpilogueIaSI_SI_NS19_6thread17LinearCombinationIaLi1EiiLNS1E_9ScaleType4KindE0ELNS_15FloatRoundStyleE2EaEENS1_15EpilogueDefaultEEEEEvvEEEEvNT_6ParamsE --------------------------
	.section	.nv.info._ZN7cutlass13device_kernelINS_4gemm6kernel13GemmUniversalIN4cute5tupleIJiiiiEEENS1_10collective13CollectiveMmaINS1_34MainloopSm90TmaGmmaWarpSpecializedILi20ENS5_IJNS4_1CILi1EEESB_SB_EEENS1_32KernelTmaWarpSpecializedPingpongEEENS5_IJNSA_ILi64EEENSA_ILi112EEESF_EEEaNS5_IJlSB_lEEEaSI_NS4_8TiledMMAINS4_8MMA_AtomIJNS4_4SM904GMMA26MMA_64x16x32_S32S8S8_SS_TNEEEENS4_6LayoutISC_NS5_IJNSA_ILi0EEESQ_SQ_EEEEENS5_IJNS4_10UnderscoreEST_ST_EEEEENS4_13SM90_TMA_LOADENS4_14ComposedLayoutINS4_7SwizzleILi2ELi4ELi3EEENS4_18smem_ptr_flag_bitsILi8EEENSP_INS5_IJNSA_ILi8EEESF_EEENS5_IJSF_SB_EEEEEEEvNS4_8identityESW_S16_vS17_EENS_8epilogue10collective6detail29Sm90TmaWarpSpecializedAdapterINS1A_15DefaultEpilogueIaSI_SI_NS19_6thread17LinearCombinationIaLi1EiiLNS1E_9ScaleType4KindE0ELNS_15FloatRoundStyleE2EaEENS1_15EpilogueDefaultEEEEEvvEEEEvNT_6ParamsE,"",@"SHT_CUDA_INFO"
	.sectionflags	@""
	.align	4


	//----- nvinfo : EIATTR_CUDA_API_VERSION
	.align		4
        /*0000*/ 	.byte	0x04, 0x37
        /*0002*/ 	.short	(.L_21 - .L_20)
.L_20:
        /*0004*/ 	.word	0x00000082


	//----- nvinfo : EIATTR_KPARAM_INFO
	.align		4
.L_21:
        /*0008*/ 	.byte	0x04, 0x17
        /*000a*/ 	.short	(.L_23 - .L_22)
.L_22:
        /*000c*/ 	.word	0x00000000
        /*0010*/ 	.short	0x0000
        /*0012*/ 	.short	0x0070
        /*0014*/ 	.byte	0x00, 0xf0, 0x01, 0x10


	//----- nvinfo : EIATTR_SPARSE_MMA_MASK
	.align		4
.L_23:
        /*0018*/ 	.byte	0x03, 0x50
        /*001a*/ 	.short	0x0000


	//----- nvinfo : EIATTR_MAXREG_COUNT
	.align		4
        /*001c*/ 	.byte	0x03, 0x1b
        /*001e*/ 	.short	0x00a8


	//----- nvinfo : EIATTR_NUM_BARRIERS
	.align		4
        /*0020*/ 	.byte	0x02, 0x4c
        /*0022*/ 	.byte	0x01
	.zero		1


	//----- nvinfo : EIATTR_EXTERNS
	.align		4
        /*0024*/ 	.byte	0x04, 0x0f
        /*0026*/ 	.short	(.L_25 - .L_24)


	//   ....[0]....
	.align		4
.L_24:
        /*0028*/ 	.word	index@(__assertfail)


	//----- nvinfo : EIATTR_ANNOTATIONS
	.align		4
.L_25:
        /*002c*/ 	.byte	0x04, 0x55
        /*002e*/ 	.short	(.L_27 - .L_26)


	//   ....[0]....
.L_26:
        /*0030*/ 	.word	0x00000001
        /*0034*/ 	.byte	0x00, 0x0d, 0x00, 0x00, 0x01, 0x00, 0x00, 0x00, 0x20, 0x14, 0x00, 0x00, 0x01, 0x00, 0x00, 0x00
        /*0044*/ 	.byte	0x20, 0x5a, 0x00, 0x00, 0x01, 0x00, 0x00, 0x00, 0xc0, 0x65, 0x00, 0x00


	//----- nvinfo : EIATTR_MERCURY_ISA_VERSION
	.align		4
.L_27:
        /*0050*/ 	.byte	0x03, 0x5f
        /*0052*/ 	.short	0x0101


	//----- nvinfo : EIATTR_INT_WARP_WIDE_INSTR_OFFSETS
	.align		4
        /*0054*/ 	.byte	0x04, 0x31
        /*0056*/ 	.short	(.L_29 - .L_28)


	//   ....[0]....
.L_28:
        /*0058*/ 	.word	0x00000660


	//   ....[1]....
        /*005c*/ 	.word	0x00000680


	//   ....[2]....
        /*0060*/ 	.word	0x00000700


	//   ....[3]....
        /*0064*/ 	.word	0x00000710


	//   ....[4]....
        /*0068*/ 	.word	0x00000720


	//   ....[5]....
        /*006c*/ 	.word	0x00000740


	//   ....[6]....
        /*0070*/ 	.word	0x00000790


	//   ....[7]....
        /*0074*/ 	.word	0x000007b0


	//----- nvinfo : EIATTR_COOP_GROUP_MASK_REGIDS
	.align		4
.L_29:
        /*0078*/ 	.byte	0x04, 0x29
        /*007a*/ 	.short	(.L_31 - .L_30)


	//   ....[0]....
.L_30:
        /*007c*/ 	.word	0xffffffff


	//   ....[1]....
        /*0080*/ 	.word	0xffffffff


	//   ....[2]....
        /*0084*/ 	.word	0xffffffff


	//   ....[3]....
        /*0088*/ 	.word	0xffffffff


	//   ....[4]....
        /*008c*/ 	.word	0xffffffff


	//   ....[5]....
        /*0090*/ 	.word	0xffffffff


	//----- nvinfo : EIATTR_COOP_GROUP_INSTR_OFFSETS
	.align		4
.L_31:
        /*0094*/ 	.byte	0x04, 0x28
        /*0096*/ 	.short	(.L_33 - .L_32)


	//   ....[0]....
.L_32:
        /*0098*/ 	.word	0x00000070


	//   ....[1]....
        /*009c*/ 	.word	0x00000080


	//   ....[2]....
        /*00a0*/ 	.word	0x00000140


	//   ....[3]....
        /*00a4*/ 	.word	0x00000500


	//   ....[4]....
        /*00a8*/ 	.word	0x00000540


	//   ....[5]....
        /*00ac*/ 	.word	0x00000580


	//----- nvinfo : EIATTR_REG_RECONFIG
	.align		4
.L_33:
        /*00b0*/ 	.byte	0x01, 0x54
	.zero		2


	//----- nvinfo : EIATTR_SYSCALL_OFFSETS
	.align		4
        /*00b4*/ 	.byte	0x04, 0x46
        /*00b6*/ 	.short	(.L_35 - .L_34)


	//   ....[0]....
.L_34:
        /*00b8*/ 	.word	0x000018c0


	//----- nvinfo : EIATTR_MBARRIER_INSTR_OFFSETS
	.align		4
.L_35:
        /*00bc*/ 	.byte	0x04, 0x39
        /*00be*/ 	.short	(.L_37 - .L_36)


	//   ....[0]....
.L_36:
        /*00c0*/ 	.word	0x00000260
        /*00c4*/ 	.word	0x000000ff
        /*00c8*/ 	.word	0x00000000
        /*00cc*/ 	.short	0x0100
        /*00ce*/ 	.byte	0x08
	.zero		1


	//   ....[1]....
        /*00d0*/ 	.word	0x00000270
        /*00d4*/ 	.word	0x000000ff
        /*00d8*/ 	.word	0x000000a0
        /*00dc*/ 	.short	0x0100
        /*00de*/ 	.byte	0x08
	.zero		1


	//   ....[2]....
        /*00e0*/ 	.word	0x00000280
        /*00e4*/ 	.word	0x000000ff
        /*00e8*/ 	.word	0x00000008
        /*00ec*/ 	.short	0x0100
        /*00ee*/ 	.byte	0x08
	.zero		1


	//   ....[3]....
        /*00f0*/ 	.word	0x00000290
        /*00f4*/ 	.word	0x000000ff
        /*00f8*/ 	.word	0x000000a8
        /*00fc*/ 	.short	0x0100
        /*00fe*/ 	.byte	0x08
	.zero		1


	//   ....[4]....
        /*0100*/ 	.word	0x000002a0
        /*0104*/ 	.word	0x000000ff
        /*0108*/ 	.word	0x00000010
        /*010c*/ 	.short	0x0100
        /*010e*/ 	.byte	0x08
	.zero		1


	//   ....[5]....
        /*0110*/ 	.word	0x000002b0
        /*0114*/ 	.word	0x000000ff
        /*0118*/ 	.word	0x000000b0
        /*011c*/ 	.short	0x0100
        /*011e*/ 	.byte	0x08
	.zero		1


	//   ....[6]....
        /*0120*/ 	.word	0x000002c0
        /*0124*/ 	.word	0x000000ff
        /*0128*/ 	.word	0x00000018
        /*012c*/ 	.short	0x0100
        /*012e*/ 	.byte	0x08
	.zero		1


	//   ....[7]....
        /*0130*/ 	.word	0x000002d0
        /*0134*/ 	.word	0x000000ff
        /*0138*/ 	.word	0x000000b8
        /*013c*/ 	.short	0x0100
        /*013e*/ 	.byte	0x08
	.zero		1


	//   ....[8]....
        /*0140*/ 	.word	0x000002e0
        /*0144*/ 	.word	0x000000ff
        /*0148*/ 	.word	0x00000020
        /*014c*/ 	.short	0x0100
        /*014e*/ 	.byte	0x08
	.zero		1


	//   ....[9]....
        /*0150*/ 	.word	0x000002f0
        /*0154*/ 	.word	0x000000ff
        /*0158*/ 	.word	0x000000c0
        /*015c*/ 	.short	0x0100
        /*015e*/ 	.byte	0x08
	.zero		1


	//   ....[10]....
        /*0160*/ 	.word	0x00000300
        /*0164*/ 	.word	0x000000ff
        /*0168*/ 	.word	0x00000028
        /*016c*/ 	.short	0x0100
        /*016e*/ 	.byte	0x08
	.zero		1


	//   ....[11]....
        /*0170*/ 	.word	0x00000310
        /*0174*/ 	.word	0x000000ff
        /*0178*/ 	.word	0x000000c8
        /*017c*/ 	.short	0x0100
        /*017e*/ 	.byte	0x08
	.zero		1


	//   ....[12]....
        /*0180*/ 	.word	0x00000320
        /*0184*/ 	.word	0x000000ff
        /*0188*/ 	.word	0x00000030
        /*018c*/ 	.short	0x0100
        /*018e*/ 	.byte	0x08
	.zero		1


	//   ....[13]....
        /*0190*/ 	.word	0x00000330
        /*0194*/ 	.word	0x000000ff
        /*0198*/ 	.word	0x000000d0
        /*019c*/ 	.short	0x0100
        /*019e*/ 	.byte	0x08
	.zero		1


	//   ....[14]....
        /*01a0*/ 	.word	0x00000340
        /*01a4*/ 	.word	0x000000ff
        /*01a8*/ 	.word	0x00000038
        /*01ac*/ 	.short	0x0100
        /*01ae*/ 	.byte	0x08
	.zero		1


	//   ....[15]....
        /*01b0*/ 	.word	0x00000350
        /*01b4*/ 	.word	0x000000ff
        /*01b8*/ 	.word	0x000000d8
        /*01bc*/ 	.short	0x0100
        /*01be*/ 	.byte	0x08
	.zero		1


	//   ....[16]....
        /*01c0*/ 	.word	0x00000360
        /*01c4*/ 	.word	0x000000ff
        /*01c8*/ 	.word	0x00000040
        /*01cc*/ 	.short	0x0100
        /*01ce*/ 	.byte	0x08
	.zero		1


	//   ....[17]....
        /*01d0*/ 	.word	0x00000370
        /*01d4*/ 	.word	0x000000ff
        /*01d8*/ 	.word	0x000000e0
        /*01dc*/ 	.short	0x0100
        /*01de*/ 	.byte	0x08
	.zero		1


	//   ....[18]....
        /*01e0*/ 	.word	0x00000380
        /*01e4*/ 	.word	0x000000ff
        /*01e8*/ 	.word	0x00000048
        /*01ec*/ 	.short	0x0100
        /*01ee*/ 	.byte	0x08
	.zero		1


	//   ....[19]....
        /*01f0*/ 	.word	0x00000390
        /*01f4*/ 	.word	0x000000ff
        /*01f8*/ 	.word	0x000000e8
        /*01fc*/ 	.short	0x0100
        /*01fe*/ 	.byte	0x08
	.zero		1


	//   ....[20]....
        /*0200*/ 	.word	0x000003a0
        /*0204*/ 	.word	0x000000ff
        /*0208*/ 	.word	0x00000050
        /*020c*/ 	.short	0x0100
        /*020e*/ 	.byte	0x08
	.zero		1


	//   ....[21]....
        /*0210*/ 	.word	0x000003b0
        /*0214*/ 	.word	0x000000ff
        /*0218*/ 	.word	0x000000f0
        /*021c*/ 	.short	0x0100
        /*021e*/ 	.byte	0x08
	.zero		1


	//   ....[22]....
        /*0220*/ 	.word	0x000003c0
        /*0224*/ 	.word	0x000000ff
        /*0228*/ 	.word	0x00000058
        /*022c*/ 	.short	0x0100
        /*022e*/ 	.byte	0x08
	.zero		1


	//   ....[23]....
        /*0230*/ 	.word	0x000003d0
        /*0234*/ 	.word	0x000000ff
        /*0238*/ 	.word	0x000000f8
        /*023c*/ 	.short	0x0100
        /*023e*/ 	.byte	0x08
	.zero		1


	//   ....[24]....
        /*0240*/ 	.word	0x000003e0
        /*0244*/ 	.word	0x000000ff
        /*0248*/ 	.word	0x00000060
        /*024c*/ 	.short	0x0100
        /*024e*/ 	.byte	0x08
	.zero		1


	//   ....[25]....
        /*0250*/ 	.word	0x000003f0
        /*0254*/ 	.word	0x000000ff
        /*0258*/ 	.word	0x00000100
        /*025c*/ 	.short	0x0100
        /*025e*/ 	.byte	0x08
	.zero		1


	//   ....[26]....
        /*0260*/ 	.word	0x00000400
        /*0264*/ 	.word	0x000000ff
        /*0268*/ 	.word	0x00000068
        /*026c*/ 	.short	0x0100
        /*026e*/ 	.byte	0x08
	.zero		1


	//   ....[27]....
        /*0270*/ 	.word	0x00000410
        /*0274*/ 	.word	0x000000ff
        /*0278*/ 	.word	0x00000108
        /*027c*/ 	.short	0x0100
        /*027e*/ 	.byte	0x08
	.zero		1


	//   ....[28]....
        /*0280*/ 	.word	0x00000420
        /*0284*/ 	.word	0x000000ff
        /*0288*/ 	.word	0x00000070
        /*028c*/ 	.short	0x0100
        /*028e*/ 	.byte	0x08
	.zero		1


	//   ....[29]....
        /*0290*/ 	.word	0x00000430
        /*0294*/ 	.word	0x000000ff
        /*0298*/ 	.word	0x00000110
        /*029c*/ 	.short	0x0100
        /*029e*/ 	.byte	0x08
	.zero		1


	//   ....[30]....
        /*02a0*/ 	.word	0x00000440
        /*02a4*/ 	.word	0x000000ff
        /*02a8*/ 	.word	0x00000078
        /*02ac*/ 	.short	0x0100
        /*02ae*/ 	.byte	0x08
	.zero		1


	//   ....[31]....
        /*02b0*/ 	.word	0x00000450
        /*02b4*/ 	.word	0x000000ff
        /*02b8*/ 	.word	0x00000118
        /*02bc*/ 	.short	0x0100
        /*02be*/ 	.byte	0x08
	.zero		1


	//   ....[32]....
        /*02c0*/ 	.word	0x00000460
        /*02c4*/ 	.word	0x000000ff
        /*02c8*/ 	.word	0x00000080
        /*02cc*/ 	.short	0x0100
        /*02ce*/ 	.byte	0x08
	.zero		1


	//   ....[33]....
        /*02d0*/ 	.word	0x00000470
        /*02d4*/ 	.word	0x000000ff
        /*02d8*/ 	.word	0x00000120
        /*02dc*/ 	.short	0x0100
        /*02de*/ 	.byte	0x08
	.zero		1


	//   ....[34]....
        /*02e0*/ 	.word	0x00000480
        /*02e4*/ 	.word	0x000000ff
        /*02e8*/ 	.word	0x00000088
        /*02ec*/ 	.short	0x0100
        /*02ee*/ 	.byte	0x08
	.zero		1


	//   ....[35]....
        /*02f0*/ 	.word	0x00000490
        /*02f4*/ 	.word	0x000000ff
        /*02f8*/ 	.word	0x00000128
        /*02fc*/ 	.short	0x0100
        /*02fe*/ 	.byte	0x08
	.zero		1


	//   ....[36]....
        /*0300*/ 	.word	0x000004a0
        /*0304*/ 	.word	0x000000ff
        /*0308*/ 	.word	0x00000090
        /*030c*/ 	.short	0x0100
        /*030e*/ 	.byte	0x08
	.zero		1


	//   ....[37]....
        /*0310*/ 	.word	0x000004b0
        /*0314*/ 	.word	0x000000ff
        /*0318*/ 	.word	0x00000130
        /*031c*/ 	.short	0x0100
        /*031e*/ 	.byte	0x08
	.zero		1


	//   ....[38]....
        /*0320*/ 	.word	0x000004c0
        /*0324*/ 	.word	0x000000ff
        /*0328*/ 	.word	0x00000098
        /*032c*/ 	.short	0x0100
        /*032e*/ 	.byte	0x08
	.zero		1


	//   ....[39]....
        /*0330*/ 	.word	0x000004d0
        /*0334*/ 	.word	0x000000ff
        /*0338*/ 	.word	0x00000138
        /*033c*/ 	.short	0x0100
        /*033e*/ 	.byte	0x08
	.zero		1


	//   ....[40]....
        /*0340*/ 	.word	0x000007f0
        /*0344*/ 	.word	0x000000ff
        /*0348*/ 	.word	0x00000170
        /*034c*/ 	.short	0x0100
        /*034e*/ 	.byte	0x08
	.zero		1


	//   ....[41]....
        /*0350*/ 	.word	0x00000860
        /*0354*/ 	.word	0x000000ff
        /*0358*/ 	.word	0x00000178
        /*035c*/ 	.short	0x0100
        /*035e*/ 	.byte	0x08
	.zero		1


	//   ....[42]....
        /*0360*/ 	.word	0x00000880
        /*0364*/ 	.word	0x000000ff
        /*0368*/ 	.word	0x00000150
        /*036c*/ 	.short	0x0100
        /*036e*/ 	.byte	0x09
	.zero		1


	//   ....[43]....
        /*0370*/ 	.word	0x00000890
        /*0374*/ 	.word	0x000000ff
        /*0378*/ 	.word	0x00000158
        /*037c*/ 	.short	0x0100
        /*037e*/ 	.byte	0x09
	.zero		1


	//   ....[44]....
        /*0380*/ 	.word	0x000008a0
        /*0384*/ 	.word	0x000000ff
        /*0388*/ 	.word	0x00000160
        /*038c*/ 	.short	0x0100
        /*038e*/ 	.byte	0x09
	.zero		1


	//   ....[45]....
        /*0390*/ 	.word	0x000008b0
        /*0394*/ 	.word	0x000000ff
        /*0398*/ 	.word	0x00000168
        /*039c*/ 	.short	0x0100
        /*039e*/ 	.byte	0x09
	.zero		1


	//   ....[46]....
        /*03a0*/ 	.word	0x00001780
        /*03a4*/ 	.word	0x000000ff
        /*03a8*/ 	.word	0xfffffff8
        /*03ac*/ 	.short	0x010a
        /*03ae*/ 	.byte	0x2d
	.zero		1


	//   ....[47]....
        /*03b0*/ 	.word	0x00001950
        /*03b4*/ 	.word	0x00000003
        /*03b8*/ 	.word	0x00000000
        /*03bc*/ 	.short	0x010a
        /*03be*/ 	.byte	0x3f
	.zero		1


	//   ....[48]....
        /*03c0*/ 	.word	0x00001990
        /*03c4*/ 	.word	0x00000003
        /*03c8*/ 	.word	0x00000000
        /*03cc*/ 	.short	0x010a
        /*03ce*/ 	.byte	0x3f
	.zero		1


	//   ....[49]....
        /*03d0*/ 	.word	0x00002030
        /*03d4*/ 	.word	0x000000ff
        /*03d8*/ 	.word	0x00000000
        /*03dc*/ 	.short	0x010a
        /*03de*/ 	.byte	0x04
	.zero		1


	//   ....[50]....
        /*03e0*/ 	.word	0x00002070
        /*03e4*/ 	.word	0x000000ff
        /*03e8*/ 	.word	0x00000000
        /*03ec*/ 	.short	0x010a
        /*03ee*/ 	.byte	0x04
	.zero		1


	//   ....[51]....
        /*03f0*/ 	.word	0x00002670
        /*03f4*/ 	.word	0x000000ff
        /*03f8*/ 	.word	0x00000000
        /*03fc*/ 	.short	0x0101
        /*03fe*/ 	.byte	0x04
	.zero		1


	//   ....[52]....
        /*0400*/ 	.word	0x00002770
        /*0404*/ 	.word	0x00000003
        /*0408*/ 	.word	0x00000000
        /*040c*/ 	.short	0x0101
        /*040e*/ 	.byte	0x2b
	.zero		1


	//   ....[53]....
        /*0410*/ 	.word	0x00002840
        /*0414*/ 	.word	0x000000ff
        /*0418*/ 	.word	0x00000000
        /*041c*/ 	.short	0x0101
        /*041e*/ 	.byte	0x06
	.zero		1


	//   ....[54]....
        /*0420*/ 	.word	0x000028b0
        /*0424*/ 	.word	0x000000ff
        /*0428*/ 	.word	0x00000008
        /*042c*/ 	.short	0x010a
        /*042e*/ 	.byte	0x2d
	.zero		1


	//   ....[55]....
        /*0430*/ 	.word	0x00005a60
        /*0434*/ 	.word	0x00000000
        /*0438*/ 	.word	0x00000000
        /*043c*/ 	.short	0x0101
        /*043e*/ 	.byte	0x2b
	.zero		1


	//   ....[56]....
        /*0440*/ 	.word	0x00006330
        /*0444*/ 	.word	0x0000000b
        /*0448*/ 	.word	0x000000a0
        /*044c*/ 	.short	0x010a
        /*044e*/ 	.byte	0x3f
	.zero		1


	//   ....[57]....
        /*0450*/ 	.word	0x000066f0
        /*0454*/ 	.word	0x00000006
        /*0458*/ 	.word	0x00000178
        /*045c*/ 	.short	0x0101
        /*045e*/ 	.byte	0x3f
	.zero		1


	//   ....[58]....
        /*0460*/ 	.word	0x00006e10
        /*0464*/ 	.word	0x00000007
        /*0468*/ 	.word	0x00000000
        /*046c*/ 	.short	0x010a
        /*046e*/ 	.byte	0x3f
	.zero		1


	//   ....[59]....
        /*0470*/ 	.word	0x00006e90
        /*0474*/ 	.word	0x00000006
        /*0478*/ 	.word	0x00000000
        /*047c*/ 	.short	0x010a
        /*047e*/ 	.byte	0x3f
	.zero		1


	//   ....[60]....
        /*0480*/ 	.word	0x00006f20
        /*0484*/ 	.word	0x00000007
        /*0488*/ 	.word	0x00000000
        /*048c*/ 	.short	0x010a
        /*048e*/ 	.byte	0x3f
	.zero		1


	//   ....[61]....
        /*0490*/ 	.word	0x00006fb0
        /*0494*/ 	.word	0x00000006
        /*0498*/ 	.word	0x00000000
        /*049c*/ 	.short	0x010a
        /*049e*/ 	.byte	0x3f
	.zero		1


	//   ....[62]....
        /*04a0*/ 	.word	0x00007040
        /*04a4*/ 	.word	0x00000007
        /*04a8*/ 	.word	0x00000000
        /*04ac*/ 	.short	0x010a
        /*04ae*/ 	.byte	0x3f
	.zero		1


	//   ....[63]....
        /*04b0*/ 	.word	0x000070d0
        /*04b4*/ 	.word	0x00000006
        /*04b8*/ 	.word	0x00000000
        /*04bc*/ 	.short	0x010a
        /*04be*/ 	.byte	0x3f
	.zero		1


	//   ....[64]....
        /*04c0*/ 	.word	0x00007160
        /*04c4*/ 	.word	0x00000007
        /*04c8*/ 	.word	0x00000000
        /*04cc*/ 	.short	0x010a
        /*04ce*/ 	.byte	0x3f
	.zero		1


	//   ....[65]....
        /*04d0*/ 	.word	0x000071f0
        /*04d4*/ 	.word	0x00000006
        /*04d8*/ 	.word	0x00000000
        /*04dc*/ 	.short	0x010a
        /*04de*/ 	.byte	0x3f
	.zero		1


	//   ....[66]....
        /*04e0*/ 	.word	0x00007280
        /*04e4*/ 	.word	0x00000007
        /*04e8*/ 	.word	0x00000000
        /*04ec*/ 	.short	0x010a
        /*04ee*/ 	.byte	0x3f
	.zero		1


	//   ....[67]....
        /*04f0*/ 	.word	0x00007310
        /*04f4*/ 	.word	0x00000006
        /*04f8*/ 	.word	0x00000000
        /*04fc*/ 	.short	0x010a
        /*04fe*/ 	.byte	0x3f
	.zero		1


	//   ....[68]....
        /*0500*/ 	.word	0x000073a0
        /*0504*/ 	.word	0x00000007
        /*0508*/ 	.word	0x00000000
        /*050c*/ 	.short	0x010a
        /*050e*/ 	.byte	0x3f
	.zero		1


	//   ....[69]....
        /*0510*/ 	.word	0x00007430
        /*0514*/ 	.word	0x00000006
        /*0518*/ 	.word	0x00000000
        /*051c*/ 	.short	0x010a
        /*051e*/ 	.byte	0x3f
	.zero		1


	//   ....[70]....
        /*0520*/ 	.word	0x000074c0
        /*0524*/ 	.word	0x00000007
        /*0528*/ 	.word	0x00000000
        /*052c*/ 	.short	0x010a
        /*052e*/ 	.byte	0x3f
	.zero		1


	//   ....[71]....
        /*0530*/ 	.word	0x00007550
        /*0534*/ 	.word	0x00000006
        /*0538*/ 	.word	0x00000000
        /*053c*/ 	.short	0x010a
        /*053e*/ 	.byte	0x3f
	.zero		1


	//   ....[72]....
        /*0540*/ 	.word	0x000075e0
        /*0544*/ 	.word	0x00000007
        /*0548*/ 	.word	0x00000000
        /*054c*/ 	.short	0x010a
        /*054e*/ 	.byte	0x3f
	.zero		1


	//   ....[73]....
        /*0550*/ 	.word	0x00007670
        /*0554*/ 	.word	0x00000006
        /*0558*/ 	.word	0x00000000
        /*055c*/ 	.short	0x010a
        /*055e*/ 	.byte	0x3f
	.zero		1


	//   ....[74]....
        /*0560*/ 	.word	0x00007700
        /*0564*/ 	.word	0x00000007
        /*0568*/ 	.word	0x00000000
        /*056c*/ 	.short	0x010a
        /*056e*/ 	.byte	0x3f
	.zero		1


	//   ....[75]....
        /*0570*/ 	.word	0x00007790
        /*0574*/ 	.word	0x00000006
        /*0578*/ 	.word	0x00000000
        /*057c*/ 	.short	0x010a
        /*057e*/ 	.byte	0x3f
	.zero		1


	//   ....[76]....
        /*0580*/ 	.word	0x00007820
        /*0584*/ 	.word	0x00000007
        /*0588*/ 	.word	0x00000000
        /*058c*/ 	.short	0x010a
        /*058e*/ 	.byte	0x3f
	.zero		1


	//   ....[77]....
        /*0590*/ 	.word	0x000078b0
        /*0594*/ 	.word	0x00000005
        /*0598*/ 	.word	0x00000000
        /*059c*/ 	.short	0x010a
        /*059e*/ 	.byte	0x3f
	.zero		1


	//   ....[78]....
        /*05a0*/ 	.word	0x00007920
        /*05a4*/ 	.word	0x00000003
        /*05a8*/ 	.word	0xfffffff8
        /*05ac*/ 	.short	0x010a
        /*05ae*/ 	.byte	0x3f
	.zero		1


	//   ....[79]....
        /*05b0*/ 	.word	0x00007970
        /*05b4*/ 	.word	0x00000003
        /*05b8*/ 	.word	0x00000000
        /*05bc*/ 	.short	0x010a
        /*05be*/ 	.byte	0x3f
	.zero		1


	//   ....[80]....
        /*05c0*/ 	.word	0x000079d0
        /*05c4*/ 	.word	0x00000004
        /*05c8*/ 	.word	0x00000000
        /*05cc*/ 	.short	0x010a
        /*05ce*/ 	.byte	0x3f
	.zero		1


	//   ....[81]....
        /*05d0*/ 	.word	0x00007a30
        /*05d4*/ 	.word	0x00000003
        /*05d8*/ 	.word	0x00000008
        /*05dc*/ 	.short	0x010a
        /*05de*/ 	.byte	0x3f
	.zero		1


	//   ....[82]....
        /*05e0*/ 	.word	0x00007b00
        /*05e4*/ 	.word	0x0000000b
        /*05e8*/ 	.word	0x000000a0
        /*05ec*/ 	.short	0x010a
        /*05ee*/ 	.byte	0x3f
	.zero		1


	//   ....[83]....
        /*05f0*/ 	.word	0x00007bd0
        /*05f4*/ 	.word	0x00000007
        /*05f8*/ 	.word	0x00000000
        /*05fc*/ 	.short	0x010a
        /*05fe*/ 	.byte	0x3f
	.zero		1


	//   ....[84]....
        /*0600*/ 	.word	0x00007c20
        /*0604*/ 	.word	0x00000006
        /*0608*/ 	.word	0x00000000
        /*060c*/ 	.short	0x010a
        /*060e*/ 	.byte	0x3f
	.zero		1


	//   ....[85]....
        /*0610*/ 	.word	0x00007c70
        /*0614*/ 	.word	0x00000007
        /*0618*/ 	.word	0x00000000
        /*061c*/ 	.short	0x010a
        /*061e*/ 	.byte	0x3f
	.zero		1


	//   ....[86]....
        /*0620*/ 	.word	0x00007cc0
        /*0624*/ 	.word	0x00000006
        /*0628*/ 	.word	0x00000000
        /*062c*/ 	.short	0x010a
        /*062e*/ 	.byte	0x3f
	.zero		1


	//   ....[87]....
        /*0630*/ 	.word	0x00007d10
        /*0634*/ 	.word	0x00000007
        /*0638*/ 	.word	0x00000000
        /*063c*/ 	.short	0x010a
        /*063e*/ 	.byte	0x3f
	.zero		1


	//   ....[88]....
        /*0640*/ 	.word	0x00007d60
        /*0644*/ 	.word	0x00000006
        /*0648*/ 	.word	0x00000000
        /*064c*/ 	.short	0x010a
        /*064e*/ 	.byte	0x3f
	.zero		1


	//   ....[89]....
        /*0650*/ 	.word	0x00007db0
        /*0654*/ 	.word	0x00000007
        /*0658*/ 	.word	0x00000000
        /*065c*/ 	.short	0x010a
        /*065e*/ 	.byte	0x3f
	.zero		1


	//   ....[90]....
        /*0660*/ 	.word	0x00007e00
        /*0664*/ 	.word	0x00000006
        /*0668*/ 	.word	0x00000000
        /*066c*/ 	.short	0x010a
        /*066e*/ 	.byte	0x3f
	.zero		1


	//   ....[91]....
        /*0670*/ 	.word	0x00007e50
        /*0674*/ 	.word	0x00000007
        /*0678*/ 	.word	0x00000000
        /*067c*/ 	.short	0x010a
        /*067e*/ 	.byte	0x3f
	.zero		1


	//   ....[92]....
        /*0680*/ 	.word	0x00007ea0
        /*0684*/ 	.word	0x00000006
        /*0688*/ 	.word	0x00000000
        /*068c*/ 	.short	0x010a
        /*068e*/ 	.byte	0x3f
	.zero		1


	//   ....[93]....
        /*0690*/ 	.word	0x00007ef0
        /*0694*/ 	.word	0x00000007
        /*0698*/ 	.word	0x00000000
        /*069c*/ 	.short	0x010a
        /*069e*/ 	.byte	0x3f
	.zero		1


	//   ....[94]....
        /*06a0*/ 	.word	0x00007f40
        /*06a4*/ 	.word	0x00000006
        /*06a8*/ 	.word	0x00000000
        /*06ac*/ 	.short	0x010a
        /*06ae*/ 	.byte	0x3f
	.zero		1


	//   ....[95]....
        /*06b0*/ 	.word	0x00007f90
        /*06b4*/ 	.word	0x00000007
        /*06b8*/ 	.word	0x00000000
        /*06bc*/ 	.short	0x010a
        /*06be*/ 	.byte	0x3f
	.zero		1


	//   ....[96]....
        /*06c0*/ 	.word	0x00007fe0
        /*06c4*/ 	.word	0x00000006
        /*06c8*/ 	.word	0x00000000
        /*06cc*/ 	.short	0x010a
        /*06ce*/ 	.byte	0x3f
	.zero		1


	//   ....[97]....
        /*06d0*/ 	.word	0x00008030
        /*06d4*/ 	.word	0x00000007
        /*06d8*/ 	.word	0x00000000
        /*06dc*/ 	.short	0x010a
        /*06de*/ 	.byte	0x3f
	.zero		1


	//   ....[98]....
        /*06e0*/ 	.word	0x00008080
        /*06e4*/ 	.word	0x00000006
        /*06e8*/ 	.word	0x00000000
        /*06ec*/ 	.short	0x010a
        /*06ee*/ 	.byte	0x3f
	.zero		1


	//   ....[99]....
        /*06f0*/ 	.word	0x000080d0
        /*06f4*/ 	.word	0x00000007
        /*06f8*/ 	.word	0x00000000
        /*06fc*/ 	.short	0x010a
        /*06fe*/ 	.byte	0x3f
	.zero		1


	//   ....[100]....
        /*0700*/ 	.word	0x00008120
        /*0704*/ 	.word	0x00000006
        /*0708*/ 	.word	0x00000000
        /*070c*/ 	.short	0x010a
        /*070e*/ 	.byte	0x3f
	.zero		1


	//   ....[101]....
        /*0710*/ 	.word	0x00008170
        /*0714*/ 	.word	0x00000007
        /*0718*/ 	.word	0x00000000
        /*071c*/ 	.short	0x010a
        /*071e*/ 	.byte	0x3f
	.zero		1


	//----- nvinfo : EIATTR_NUM_MBARRIERS
	.align		4
.L_37:
        /*0720*/ 	.byte	0x03, 0x38
        /*0722*/ 	.short	0x002e


	//----- nvinfo : EIATTR_EXIT_INSTR_OFFSETS
	.align		4
        /*0724*/ 	.byte	0x04, 0x1c
        /*0726*/ 	.short	(.L_39 - .L_38)


	//   ....[0]....
.L_38:
        /*0728*/ 	.word	0x000013b0


	//   ....[1]....
        /*072c*/ 	.word	0x00001410


	//   ....[2]....
        /*0730*/ 	.word	0x00006060


	//   ....[3]....
        /*0734*/ 	.word	0x00006090


	//   ....[4]....
        /*0738*/ 	.word	0x00007900


	//----- nvinfo : EIATTR_MAX_THREADS
	.align		4
.L_39:
        /*073c*/ 	.byte	0x04, 0x05
        /*073e*/ 	.short	(.L_41 - .L_40)
.L_40:
        /*0740*/ 	.word	0x00000180
        /*0744*/ 	.word	0x00000001
        /*0748*/ 	.word	0x00000001


	//----- nvinfo : EIATTR_CRS_STACK_SIZE
	.align		4
.L_41:
        /*074c*/ 	.byte	0x04, 0x1e
        /*074e*/ 	.short	(.L_43 - .L_42)
.L_42:
        /*0750*/ 	.word	0x00000000


	//----- nvinfo : EIATTR_CBANK_PARAM_SIZE
	.align		4
.L_43:
        /*0754*/ 	.byte	0x03, 0x19
        /*0756*/ 	.short	0x0470


	//----- nvinfo : EIATTR_PARAM_CBANK
	.align		4
        /*0758*/ 	.byte	0x04, 0x0a
        /*075a*/ 	.short	(.L_45 - .L_44)
	.align		4
.L_44:
        /*075c*/ 	.word	index@(.nv.constant0._ZN7cutlass13device_kernelINS_4gemm6kernel13GemmUniversalIN4cute5tupleIJiiiiEEENS1_10collective13CollectiveMmaINS1_34MainloopSm90TmaGmmaWarpSpecializedILi20ENS5_IJNS4_1CILi1EEESB_SB_EEENS1_32KernelTmaWarpSpecializedPingpongEEENS5_IJNSA_ILi64EEENSA_ILi112EEESF_EEEaNS5_IJlSB_lEEEaSI_NS4_8TiledMMAINS4_8MMA_AtomIJNS4_4SM904GMMA26MMA_64x16x32_S32S8S8_SS_TNEEEENS4_6LayoutISC_NS5_IJNSA_ILi0EEESQ_SQ_EEEEENS5_IJNS4_10UnderscoreEST_ST_EEEEENS4_13SM90_TMA_LOADENS4_14ComposedLayoutINS4_7SwizzleILi2ELi4ELi3EEENS4_18smem_ptr_flag_bitsILi8EEENSP_INS5_IJNSA_ILi8EEESF_EEENS5_IJSF_SB_EEEEEEEvNS4_8identityESW_S16_vS17_EENS_8epilogue10collective6detail29Sm90TmaWarpSpecializedAdapterINS1A_15DefaultEpilogueIaSI_SI_NS19_6thread17LinearCombinationIaLi1EiiLNS1E_9ScaleType4KindE0ELNS_15FloatRoundStyleE2EaEENS1_15EpilogueDefaultEEEEEvvEEEEvNT_6ParamsE)
        /*0760*/ 	.short	0x0210
        /*0762*/ 	.short	0x0470


	//----- nvinfo : EIATTR_SW_WAR
	.align		4
.L_45:
        /*0764*/ 	.byte	0x04, 0x36
        /*0766*/ 	.short	(.L_47 - .L_46)
.L_46:
        /*0768*/ 	.word	0x00000008
.L_47:


//--------------------- .nv.callgraph             --------------------------
	.section	.nv.callgraph,"",@"SHT_CUDA_CALLGRAPH"
	.align	4
	.sectionentsize	8
	.align		4
        /*0000*/ 	.word	0x00000000
	.align		4
        /*0004*/ 	.word	0xffffffff
	.align		4
        /*0008*/ 	.word	index@(_ZN7cutlass13device_kernelINS_4gemm6kernel13GemmUniversalIN4cute5tupleIJiiiiEEENS1_10collective13CollectiveMmaINS1_34MainloopSm90TmaGmmaWarpSpecializedILi20ENS5_IJNS4_1CILi1EEESB_SB_EEENS1_32KernelTmaWarpSpecializedPingpongEEENS5_IJNSA_ILi64EEENSA_ILi112EEESF_EEEaNS5_IJlSB_lEEEaSI_NS4_8TiledMMAINS4_8MMA_AtomIJNS4_4SM904GMMA26MMA_64x16x32_S32S8S8_SS_TNEEEENS4_6LayoutISC_NS5_IJNSA_ILi0EEESQ_SQ_EEEEENS5_IJNS4_10UnderscoreEST_ST_EEEEENS4_13SM90_TMA_LOADENS4_14ComposedLayoutINS4_7SwizzleILi2ELi4ELi3EEENS4_18smem_ptr_flag_bitsILi8EEENSP_INS5_IJNSA_ILi8EEESF_EEENS5_IJSF_SB_EEEEEEEvNS4_8identityESW_S16_vS17_EENS_8epilogue10collective6detail29Sm90TmaWarpSpecializedAdapterINS1A_15DefaultEpilogueIaSI_SI_NS19_6thread17LinearCombinationIaLi1EiiLNS1E_9ScaleType4KindE0ELNS_15FloatRoundStyleE2EaEENS1_15EpilogueDefaultEEEEEvvEEEEvNT_6ParamsE)
	.align		4
        /*000c*/ 	.word	index@(__assertfail)
	.align		4
        /*0010*/ 	.word	0x00000000
	.align		4
        /*0014*/ 	.word	0xfffffffe
	.align		4
        /*0018*/ 	.word	0x00000000
	.align		4
        /*001c*/ 	.word	0xfffffffd
	.align		4
        /*0020*/ 	.word	0x00000000
	.align		4
        /*0024*/ 	.word	0xfffffffc


//--------------------- .nv.constant4             --------------------------
	.section	.nv.constant4,"a",@progbits
	.align	8
	.align		8
.nv.constant4:
        /*0000*/ 	.dword	__assertfail
	.align		8
        /*0008*/ 	.dword	__unnamed_1
	.align		8
        /*0010*/ 	.dword	_ZN39_INTERNAL_9916a238_4_k_cu_ef7fd0ae_89964cuda3std3__45__cpo5beginE
	.align		8
        /*0018*/ 	.dword	_ZN39_INTERNAL_9916a238_4_k_cu_ef7fd0ae_89964cuda3std3__45__cpo3endE
	.align		8
        /*0020*/ 	.dword	_ZN39_INTERNAL_9916a238_4_k_cu_ef7fd0ae_89964cuda3std3__45__cpo6cbeginE
	.align		8
        /*0028*/ 	.dword	_ZN39_INTERNAL_9916a238_4_k_cu_ef7fd0ae_89964cuda3std3__45__cpo4cendE
	.align		8
        /*0030*/ 	.dword	_ZN39_INTERNAL_9916a238_4_k_cu_ef7fd0ae_89964cuda3std3__441_GLOBAL__N__9916a238_4_k_cu_ef7fd0ae_89966ignoreE
	.align		8
        /*0038*/ 	.dword	_ZN39_INTERNAL_9916a238_4_k_cu_ef7fd0ae_89964cuda3std3__419piecewise_constructE
	.align		8
        /*0040*/ 	.dword	_ZN39_INTERNAL_9916a238_4_k_cu_ef7fd0ae_89964cuda3std3__48in_placeE
	.align		8
        /*0048*/ 	.dword	_ZN39_INTERNAL_9916a238_4_k_cu_ef7fd0ae_89964cuda3std6ranges3__45__cpo4swapE
	.align		8
        /*0050*/ 	.dword	_ZN39_INTERNAL_9916a238_4_k_cu_ef7fd0ae_89964cuda3std6ranges3__45__cpo9iter_moveE
	.align		8
        /*0058*/ 	.dword	_ZN39_INTERNAL_9916a238_4_k_cu_ef7fd0ae_89964cute7productE
	.align		8
        /*0060*/ 	.dword	_ZN39_INTERNAL_9916a238_4_k_cu_ef7fd0ae_89964cute1_E
	.align		8
        /*0068*/ 	.dword	$str$22
	.align		8
        /*0070*/ 	.dword	$str$23


//--------------------- .text._ZN7cutlass13device_kernelINS_4gemm6kernel13GemmUniversalIN4cute5tupleIJiiiiEEENS1_10collective13CollectiveMmaINS1_34MainloopSm90TmaGmmaWarpSpecializedILi20ENS5_IJNS4_1CILi1EEESB_SB_EEENS1_32KernelTmaWarpSpecializedPingpongEEENS5_IJNSA_ILi64EEENSA_ILi112EEESF_EEEaNS5_IJlSB_lEEEaSI_NS4_8TiledMMAINS4_8MMA_AtomIJNS4_4SM904GMMA26MMA_64x16x32_S32S8S8_SS_TNEEEENS4_6LayoutISC_NS5_IJNSA_ILi0EEESQ_SQ_EEEEENS5_IJNS4_10UnderscoreEST_ST_EEEEENS4_13SM90_TMA_LOADENS4_14ComposedLayoutINS4_7SwizzleILi2ELi4ELi3EEENS4_18smem_ptr_flag_bitsILi8EEENSP_INS5_IJNSA_ILi8EEESF_EEENS5_IJSF_SB_EEEEEEEvNS4_8identityESW_S16_vS17_EENS_8epilogue10collective6detail29Sm90TmaWarpSpecializedAdapterINS1A_15DefaultEpilogueIaSI_SI_NS19_6thread17LinearCombinationIaLi1EiiLNS1E_9ScaleType4KindE0ELNS_15FloatRoundStyleE2EaEENS1_15EpilogueDefaultEEEEEvvEEEEvNT_6ParamsE --------------------------
	.section	.text._ZN7cutlass13device_kernelINS_4gemm6kernel13GemmUniversalIN4cute5tupleIJiiiiEEENS1_10collective13CollectiveMmaINS1_34MainloopSm90TmaGmmaWarpSpecializedILi20ENS5_IJNS4_1CILi1EEESB_SB_EEENS1_32KernelTmaWarpSpecializedPingpongEEENS5_IJNSA_ILi64EEENSA_ILi112EEESF_EEEaNS5_IJlSB_lEEEaSI_NS4_8TiledMMAINS4_8MMA_AtomIJNS4_4SM904GMMA26MMA_64x16x32_S32S8S8_SS_TNEEEENS4_6LayoutISC_NS5_IJNSA_ILi0EEESQ_SQ_EEEEENS5_IJNS4_10UnderscoreEST_ST_EEEEENS4_13SM90_TMA_LOADENS4_14ComposedLayoutINS4_7SwizzleILi2ELi4ELi3EEENS4_18smem_ptr_flag_bitsILi8EEENSP_INS5_IJNSA_ILi8EEESF_EEENS5_IJSF_SB_EEEEEEEvNS4_8identityESW_S16_vS17_EENS_8epilogue10collective6detail29Sm90TmaWarpSpecializedAdapterINS1A_15DefaultEpilogueIaSI_SI_NS19_6thread17LinearCombinationIaLi1EiiLNS1E_9ScaleType4KindE0ELNS_15FloatRoundStyleE2EaEENS1_15EpilogueDefaultEEEEEvvEEEEvNT_6ParamsE,"ax",@progbits
	.align	128
.text._ZN7cutlass13device_kernelINS_4gemm6kernel13GemmUniversalIN4cute5tupleIJiiiiEEENS1_10collective13CollectiveMmaINS1_34MainloopSm90TmaGmmaWarpSpecializedILi20ENS5_IJNS4_1CILi1EEESB_SB_EEENS1_32KernelTmaWarpSpecializedPingpongEEENS5_IJNSA_ILi64EEENSA_ILi112EEESF_EEEaNS5_IJlSB_lEEEaSI_NS4_8TiledMMAINS4_8MMA_AtomIJNS4_4SM904GMMA26MMA_64x16x32_S32S8S8_SS_TNEEEENS4_6LayoutISC_NS5_IJNSA_ILi0EEESQ_SQ_EEEEENS5_IJNS4_10UnderscoreEST_ST_EEEEENS4_13SM90_TMA_LOADENS4_14ComposedLayoutINS4_7SwizzleILi2ELi4ELi3EEENS4_18smem_ptr_flag_bitsILi8EEENSP_INS5_IJNSA_ILi8EEESF_EEENS5_IJSF_SB_EEEEEEEvNS4_8identityESW_S16_vS17_EENS_8epilogue10collective6detail29Sm90TmaWarpSpecializedAdapterINS1A_15DefaultEpilogueIaSI_SI_NS19_6thread17LinearCombinationIaLi1EiiLNS1E_9ScaleType4KindE0ELNS_15FloatRoundStyleE2EaEENS1_15EpilogueDefaultEEEEEvvEEEEvNT_6ParamsE:
        .type           _ZN7cutlass13device_kernelINS_4gemm6kernel13GemmUniversalIN4cute5tupleIJiiiiEEENS1_10collective13CollectiveMmaINS1_34MainloopSm90TmaGmmaWarpSpecializedILi20ENS5_IJNS4_1CILi1EEESB_SB_EEENS1_32KernelTmaWarpSpecializedPingpongEEENS5_IJNSA_ILi64EEENSA_ILi112EEESF_EEEaNS5_IJlSB_lEEEaSI_NS4_8TiledMMAINS4_8MMA_AtomIJNS4_4SM904GMMA26MMA_64x16x32_S32S8S8_SS_TNEEEENS4_6LayoutISC_NS5_IJNSA_ILi0EEESQ_SQ_EEEEENS5_IJNS4_10UnderscoreEST_ST_EEEEENS4_13SM90_TMA_LOADENS4_14ComposedLayoutINS4_7SwizzleILi2ELi4ELi3EEENS4_18smem_ptr_flag_bitsILi8EEENSP_INS5_IJNSA_ILi8EEESF_EEENS5_IJSF_SB_EEEEEEEvNS4_8identityESW_S16_vS17_EENS_8epilogue10collective6detail29Sm90TmaWarpSpecializedAdapterINS1A_15DefaultEpilogueIaSI_SI_NS19_6thread17LinearCombinationIaLi1EiiLNS1E_9ScaleType4KindE0ELNS_15FloatRoundStyleE2EaEENS1_15EpilogueDefaultEEEEEvvEEEEvNT_6ParamsE,@function
        .size           _ZN7cutlass13device_kernelINS_4gemm6kernel13GemmUniversalIN4cute5tupleIJiiiiEEENS1_10collective13CollectiveMmaINS1_34MainloopSm90TmaGmmaWarpSpecializedILi20ENS5_IJNS4_1CILi1EEESB_SB_EEENS1_32KernelTmaWarpSpecializedPingpongEEENS5_IJNSA_ILi64EEENSA_ILi112EEESF_EEEaNS5_IJlSB_lEEEaSI_NS4_8TiledMMAINS4_8MMA_AtomIJNS4_4SM904GMMA26MMA_64x16x32_S32S8S8_SS_TNEEEENS4_6LayoutISC_NS5_IJNSA_ILi0EEESQ_SQ_EEEEENS5_IJNS4_10UnderscoreEST_ST_EEEEENS4_13SM90_TMA_LOADENS4_14ComposedLayoutINS4_7SwizzleILi2ELi4ELi3EEENS4_18smem_ptr_flag_bitsILi8EEENSP_INS5_IJNSA_ILi8EEESF_EEENS5_IJSF_SB_EEEEEEEvNS4_8identityESW_S16_vS17_EENS_8epilogue10collective6detail29Sm90TmaWarpSpecializedAdapterINS1A_15DefaultEpilogueIaSI_SI_NS19_6thread17LinearCombinationIaLi1EiiLNS1E_9ScaleType4KindE0ELNS_15FloatRoundStyleE2EaEENS1_15EpilogueDefaultEEEEEvvEEEEvNT_6ParamsE,(.L_x_218 - _ZN7cutlass13device_kernelINS_4gemm6kernel13GemmUniversalIN4cute5tupleIJiiiiEEENS1_10collective13CollectiveMmaINS1_34MainloopSm90TmaGmmaWarpSpecializedILi20ENS5_IJNS4_1CILi1EEESB_SB_EEENS1_32KernelTmaWarpSpecializedPingpongEEENS5_IJNSA_ILi64EEENSA_ILi112EEESF_EEEaNS5_IJlSB_lEEEaSI_NS4_8TiledMMAINS4_8MMA_AtomIJNS4_4SM904GMMA26MMA_64x16x32_S32S8S8_SS_TNEEEENS4_6LayoutISC_NS5_IJNSA_ILi0EEESQ_SQ_EEEEENS5_IJNS4_10UnderscoreEST_ST_EEEEENS4_13SM90_TMA_LOADENS4_14ComposedLayoutINS4_7SwizzleILi2ELi4ELi3EEENS4_18smem_ptr_flag_bitsILi8EEENSP_INS5_IJNSA_ILi8EEESF_EEENS5_IJSF_SB_EEEEEEEvNS4_8identityESW_S16_vS17_EENS_8epilogue10collective6detail29Sm90TmaWarpSpecializedAdapterINS1A_15DefaultEpilogueIaSI_SI_NS19_6thread17LinearCombinationIaLi1EiiLNS1E_9ScaleType4KindE0ELNS_15FloatRoundStyleE2EaEENS1_15EpilogueDefaultEEEEEvvEEEEvNT_6ParamsE)
        .other          _ZN7cutlass13device_kernelINS_4gemm6kernel13GemmUniversalIN4cute5tupleIJiiiiEEENS1_10collective13CollectiveMmaINS1_34MainloopSm90TmaGmmaWarpSpecializedILi20ENS5_IJNS4_1CILi1EEESB_SB_EEENS1_32KernelTmaWarpSpecializedPingpongEEENS5_IJNSA_ILi64EEENSA_ILi112EEESF_EEEaNS5_IJlSB_lEEEaSI_NS4_8TiledMMAINS4_8MMA_AtomIJNS4_4SM904GMMA26MMA_64x16x32_S32S8S8_SS_TNEEEENS4_6LayoutISC_NS5_IJNSA_ILi0EEESQ_SQ_EEEEENS5_IJNS4_10UnderscoreEST_ST_EEEEENS4_13SM90_TMA_LOADENS4_14ComposedLayoutINS4_7SwizzleILi2ELi4ELi3EEENS4_18smem_ptr_flag_bitsILi8EEENSP_INS5_IJNSA_ILi8EEESF_EEENS5_IJSF_SB_EEEEEEEvNS4_8identityESW_S16_vS17_EENS_8epilogue10collective6detail29Sm90TmaWarpSpecializedAdapterINS1A_15DefaultEpilogueIaSI_SI_NS19_6thread17LinearCombinationIaLi1EiiLNS1E_9ScaleType4KindE0ELNS_15FloatRoundStyleE2EaEENS1_15EpilogueDefaultEEEEEvvEEEEvNT_6ParamsE,@"STO_CUDA_ENTRY STV_DEFAULT"
_ZN7cutlass13device_kernelINS_4gemm6kernel13GemmUniversalIN4cute5tupleIJiiiiEEENS1_10collective13CollectiveMmaINS1_34MainloopSm90TmaGmmaWarpSpecializedILi20ENS5_IJNS4_1CILi1EEESB_SB_EEENS1_32KernelTmaWarpSpecializedPingpongEEENS5_IJNSA_ILi64EEENSA_ILi112EEESF_EEEaNS5_IJlSB_lEEEaSI_NS4_8TiledMMAINS4_8MMA_AtomIJNS4_4SM904GMMA26MMA_64x16x32_S32S8S8_SS_TNEEEENS4_6LayoutISC_NS5_IJNSA_ILi0EEESQ_SQ_EEEEENS5_IJNS4_10UnderscoreEST_ST_EEEEENS4_13SM90_TMA_LOADENS4_14ComposedLayoutINS4_7SwizzleILi2ELi4ELi3EEENS4_18smem_ptr_flag_bitsILi8EEENSP_INS5_IJNSA_ILi8EEESF_EEENS5_IJSF_SB_EEEEEEEvNS4_8identityESW_S16_vS17_EENS_8epilogue10collective6detail29Sm90TmaWarpSpecializedAdapterINS1A_15DefaultEpilogueIaSI_SI_NS19_6thread17LinearCombinationIaLi1EiiLNS1E_9ScaleType4KindE0ELNS_15FloatRoundStyleE2EaEENS1_15EpilogueDefaultEEEEEvvEEEEvNT_6ParamsE:
[----:B------:R-:W0:Y:S02]  /*0000*/  LDC R1, c[0x0][0x28] ;  /* 0x00000a00ff017b82 */ /* 0x000e240000000800 */
[----:B0-----:R-:W-:Y:S01]  /*0010*/  VIADD R1, R1, 0xfffffff8 ;  /* 0xfffffff801017836 */ /* 0x001fe20000000000 */
[----:B------:R-:W0:Y:S01]  /*0020*/  S2R R5, SR_TID.X ;  /* 0x0000000000057919 */ /* 0x000e220000002100 */
[----:B------:R-:W-:Y:S01]  /*0030*/  ELECT P0, URZ, PT ;  /* 0x00000000003f782f */ /* 0x000fe20003800000 */
[----:B------:R-:W-:Y:S01]  /*0040*/  BSSY B0, `(.L_x_0) ;  /* 0x000000f000007945 */ /* 0x000fe20003800000 */
[--C-:B0-----:R-:W-:Y:S02]  /*0050*/  SHF.R.U32.HI R0, RZ, 0x5, R5.reuse ;  /* 0x00000005ff007819 */ /* 0x101fe40000011605 */
[----:B------:R-:W-:-:S03]  /*0060*/  SHF.R.U32.HI R4, RZ, 0x7, R5 ;  /* 0x00000007ff047819 */ /* 0x000fc60000011605 */
[----:B------:R-:W0:Y:S04]  /*0070*/  SHFL.IDX PT, R2, R0, RZ, 0x1f ;  /* 0x00001fff00027589 */ /* 0x000e2800000e0000 */
[----:B------:R1:W2:Y:S01]  /*0080*/  SHFL.IDX PT, R7, R4, RZ, 0x1f ;  /* 0x00001fff04077589 */ /* 0x0002a200000e0000 */
[----:B0-----:R-:W-:-:S13]  /*0090*/  ISETP.NE.OR P0, PT, R2, RZ, !P0 ;  /* 0x000000ff0200720c */ /* 0x001fda0004705670 */
[----:B-12---:R-:W-:Y:S05]  /*00a0*/  @P0 BRA `(.L_x_1) ;  /* 0x0000000000200947 */ /* 0x006fea0003800000 */
[----:B------:R-:W-:Y:S02]  /*00b0*/  ULDC.64 UR4, c[0x0][0x198] ;  /* 0x0000660000047ab9 */ /* 0x000fe40000000a00 */
[----:B------:R-:W-:Y:S02]  /*00c0*/  UIADD3 UR6, UP0, UR4, 0xf0, URZ ;  /* 0x000000f004067890 */ /* 0x000fe4000ff1e03f */
[----:B------:R-:W-:Y:S02]  /*00d0*/  UIADD3 UR4, UP1, UR4, 0x1f0, URZ ;  /* 0x000001f004047890 */ /* 0x000fe4000ff3e03f */
[----:B------:R-:W-:Y:S02]  /*00e0*/  UIADD3.X UR7, URZ, UR5, URZ, UP0, !UPT ;  /* 0x000000053f077290 */ /* 0x000fe400087fe43f */
[----:B------:R-:W-:-:S07]  /*00f0*/  UIADD3.X UR5, URZ, UR5, URZ, UP1, !UPT ;  /* 0x000000053f057290 */ /* 0x000fce0008ffe43f */
[----:B------:R0:W-:Y:S02]  /*0100*/  UTMACCTL.PF [UR6] ;  /* 0x00000000060079b9 */ /* 0x0001e40008040000 */
[----:B------:R0:W-:Y:S02]  /*0110*/  UTMACCTL.PF [UR4] ;  /* 0x00000000040079b9 */ /* 0x0001e40008040000 */
[----:B0-----:R-:W-:Y:S01]  /*0120*/  NOP ;  /* 0x0000000000007918 */ /* 0x001fe20000000000 */
.L_x_1:
[----:B------:R-:W-:Y:S05]  /*0130*/  BSYNC B0 ;  /* 0x0000000000007941 */ /* 0x000fea0003800000 */
.L_x_0:
[----:B------:R-:W0:Y:S02]  /*0140*/  SHFL.IDX PT, R3, R0, RZ, 0x1f ;  /* 0x00001fff00037589 */ /* 0x000e2400000e0000 */
[----:B0-----:R-:W-:-:S13]  /*0150*/  ISETP.NE.AND P0, PT, R3, RZ, PT ;  /* 0x000000ff0300720c */ /* 0x001fda0003f05270 */
[----:B------:R-:W-:Y:S05]  /*0160*/  @P0 BRA `(.L_x_2) ;  /* 0x0000000000e40947 */ /* 0x000fea0003800000 */
[----:B------:R-:W-:Y:S01]  /*0170*/  ELECT P0, URZ, PT ;  /* 0x00000000003f782f */ /* 0x000fe20003800000 */
[----:B------:R-:W-:-:S12]  /*0180*/  BSSY B0, `(.L_x_2) ;  /* 0x0000037000007945 */ /* 0x000fd80003800000 */
[----:B------:R-:W-:Y:S05]  /*0190*/  @!P0 BRA `(.L_x_3) ;  /* 0x0000000000d48947 */ /* 0x000fea0003800000 */
[----:B------:R-:W0:Y:S01]  /*01a0*/  S2UR UR8, SR_CgaCtaId ;  /* 0x00000000000879c3 */ /* 0x000e220000008800 */
[----:B------:R-:W-:Y:S01]  /*01b0*/  UMOV UR4, 0x400 ;  /* 0x0000040000047882 */ /* 0x000fe20000000000 */
[----:B------:R-:W-:Y:S01]  /*01c0*/  UMOV UR5, 0x1 ;  /* 0x0000000100057882 */ /* 0x000fe20000000000 */
[----:B------:R-:W-:Y:S02]  /*01d0*/  UMOV UR6, 0x80 ;  /* 0x0000008000067882 */ /* 0x000fe40000000000 */
[----:B------:R-:W-:-:S04]  /*01e0*/  UIADD3 UR6, -UR6, 0x100000, URZ ;  /* 0x0010000006067890 */ /* 0x000fc8000fffe13f */
[----:B------:R-:W-:Y:S02]  /*01f0*/  USHF.L.U32 UR7, UR6, 0xb, URZ ;  /* 0x0000000b06077899 */ /* 0x000fe4000800063f */
[----:B------:R-:W-:Y:S02]  /*0200*/  USHF.L.U32 UR6, UR6, 0x1, URZ ;  /* 0x0000000106067899 */ /* 0x000fe4000800063f */
[----:B0-----:R-:W-:Y:S02]  /*0210*/  ULEA UR8, UR8, UR4, 0x18 ;  /* 0x0000000408087291 */ /* 0x001fe4000f8ec03f */
[----:B------:R-:W-:-:S04]  /*0220*/  UIADD3 UR4, -UR5, 0x100000, URZ ;  /* 0x0010000005047890 */ /* 0x000fc8000fffe13f */
[----:B------:R-:W-:Y:S02]  /*0230*/  USHF.L.U32 UR5, UR4, 0xb, URZ ;  /* 0x0000000b04057899 */ /* 0x000fe4000800063f */
[----:B------:R-:W-:Y:S01]  /*0240*/  USHF.L.U32 UR4, UR4, 0x1, URZ ;  /* 0x0000000104047899 */ /* 0x000fe2000800063f */
[----:B------:R-:W0:Y:S11]  /*0250*/  FENCE.VIEW.ASYNC.S ;  /* 0x00000000000073c6 */ /* 0x000e360000000000 */
[----:B0-----:R0:W1:Y:S01]  /*0260*/  SYNCS.EXCH.64 URZ, [UR8], UR4 ;  /* 0x00000004083f75b2 */ /* 0x0010620008000100 */
[----:B------:R0:W2:Y:S01]  /*0270*/  SYNCS.EXCH.64 URZ, [UR8+0xa0], UR6 ;  /* 0x0000a006083f75b2 */ /* 0x0000a20008000100 */
[----:B------:R0:W3:Y:S01]  /*0280*/  SYNCS.EXCH.64 URZ, [UR8+0x8], UR4 ;  /* 0x00000804083f75b2 */ /* 0x0000e20008000100 */
[----:B------:R0:W4:Y:S01]  /*0290*/  SYNCS.EXCH.64 URZ, [UR8+0xa8], UR6 ;  /* 0x0000a806083f75b2 */ /* 0x0001220008000100 */
[----:B------:R0:W0:Y:S01]  /*02a0*/  SYNCS.EXCH.64 URZ, [UR8+0x10], UR4 ;  /* 0x00001004083f75b2 */ /* 0x0000220008000100 */
        /* <DEDUP_REMOVED lines=35> */
[----:B-1234-:R-:W-:Y:S01]  /*04e0*/  NOP ;  /* 0x0000000000007918 */ /* 0x01efe20000000000 */
.L_x_3:
[----:B0-----:R-:W-:Y:S05]  /*04f0*/  BSYNC B0 ;  /* 0x0000000000007941 */ /* 0x001fea0003800000 */
.L_x_2:
[----:B------:R-:W0:Y:S01]  /*0500*/  SHFL.IDX PT, R6, R0, RZ, 0x1f ;  /* 0x00001fff00067589 */ /* 0x000e2200000e0000 */
[----:B------:R-:W-:Y:S01]  /*0510*/  ELECT P0, URZ, PT ;  /* 0x00000000003f782f */ /* 0x000fe20003800000 */
[----:B------:R-:W-:Y:S01]  /*0520*/  NOP ;  /* 0x0000000000007918 */ /* 0x000fe20000000000 */
[----:B------:R-:W-:Y:S01]  /*0530*/  ELECT P1, URZ, PT ;  /* 0x00000000003f782f */ /* 0x000fe20003820000 */
[----:B------:R1:W2:Y:S01]  /*0540*/  SHFL.IDX PT, R3, R0, RZ, 0x1f ;  /* 0x00001fff00037589 */ /* 0x0002a200000e0000 */
[----:B------:R-:W-:Y:S01]  /*0550*/  UMOV UR4, 0x20 ;  /* 0x0000002000047882 */ /* 0x000fe20000000000 */
[----:B------:R-:W-:Y:S01]  /*0560*/  UMOV UR11, 0x80 ;  /* 0x00000080000b7882 */ /* 0x000fe20000000000 */
[----:B------:R-:W-:Y:S01]  /*0570*/  NOP ;  /* 0x0000000000007918 */ /* 0x000fe20000000000 */
[----:B------:R-:W3:Y:S01]  /*0580*/  SHFL.IDX PT, R4, R4, RZ, 0x1f ;  /* 0x00001fff04047589 */ /* 0x000ee200000e0000 */
[C---:B------:R-:W-:Y:S01]  /*0590*/  VIADD R31, R7.reuse, 0xffffffff ;  /* 0xffffffff071f7836 */ /* 0x040fe20000000000 */
[----:B------:R-:W-:Y:S01]  /*05a0*/  ULDC.64 UR36, c[0x0][0x208] ;  /* 0x0000820000247ab9 */ /* 0x000fe20000000a00 */
[----:B------:R-:W-:-:S02]  /*05b0*/  ISETP.NE.AND P2, PT, R7, RZ, PT ;  /* 0x000000ff0700720c */ /* 0x000fc40003f45270 */
[----:B-1----:R-:W-:Y:S02]  /*05c0*/  SHF.R.S32.HI R0, RZ, 0x1f, R5 ;  /* 0x0000001fff007819 */ /* 0x002fe40000011405 */
[----:B------:R-:W-:Y:S02]  /*05d0*/  ISETP.GE.U32.AND P3, PT, R31, 0x2, PT ;  /* 0x000000021f00780c */ /* 0x000fe40003f66070 */
[----:B------:R-:W-:-:S04]  /*05e0*/  LEA.HI R0, R0, R5, RZ, 0x7 ;  /* 0x0000000500007211 */ /* 0x000fc800078f38ff */
[----:B------:R-:W-:Y:S02]  /*05f0*/  LOP3.LUT R0, R0, 0xffffff80, RZ, 0xc0, !PT ;  /* 0xffffff8000007812 */ /* 0x000fe400078ec0ff */
[----:B0-----:R-:W-:Y:S02]  /*0600*/  ISETP.NE.OR P0, PT, R6, RZ, !P0 ;  /* 0x000000ff0600720c */ /* 0x001fe40004705670 */
[----:B--2---:R-:W-:Y:S02]  /*0610*/  ISETP.NE.OR P1, PT, R3, RZ, !P1 ;  /* 0x000000ff0300720c */ /* 0x004fe40004f25670 */
[----:B------:R-:W-:Y:S02]  /*0620*/  SHF.R.S32.HI R3, RZ, 0x1f, R2 ;  /* 0x0000001fff037819 */ /* 0x000fe40000011402 */
[----:B---3--:R-:W-:Y:S01]  /*0630*/  R2UR UR45, R4 ;  /* 0x00000000042d72ca */ /* 0x008fe200000e0000 */
[----:B------:R-:W-:Y:S01]  /*0640*/  IMAD.IADD R4, R5, 0x1, -R0 ;  /* 0x0000000105047824 */ /* 0x000fe200078e0a00 */
[----:B------:R-:W-:-:S05]  /*0650*/  LEA.HI R3, R3, R2, RZ, 0x2 ;  /* 0x0000000203037211 */ /* 0x000fca00078f10ff */
[----:B------:R-:W-:Y:S01]  /*0660*/  VOTEU.ALL UP0, P0 ;  /* 0x00000000003f7886 */ /* 0x000fe20000000000 */
[----:B------:R-:W-:Y:S01]  /*0670*/  LOP3.LUT R3, R3, 0xfffffffc, RZ, 0xc0, !PT ;  /* 0xfffffffc03037812 */ /* 0x000fe200078ec0ff */
[----:B------:R-:W-:-:S03]  /*0680*/  VOTEU.ALL UP1, P1 ;  /* 0x00000000003f7886 */ /* 0x000fc60000820000 */
[----:B------:R-:W0:Y:S01]  /*0690*/  @!UP0 S2UR UR7, SR_CgaCtaId ;  /* 0x00000000000789c3 */ /* 0x000e220000008800 */
[----:B------:R-:W-:Y:S01]  /*06a0*/  @!UP0 UMOV UR6, 0x400 ;  /* 0x0000040000068882 */ /* 0x000fe20000000000 */
[----:B------:R-:W-:-:S04]  /*06b0*/  @!UP0 UIADD3 UR4, -UR4, 0x100000, URZ ;  /* 0x0010000004048890 */ /* 0x000fc8000fffe13f */
[----:B------:R-:W-:Y:S02]  /*06c0*/  @!UP0 USHF.L.U32 UR5, UR4, 0xb, URZ ;  /* 0x0000000b04058899 */ /* 0x000fe4000800063f */
[----:B------:R-:W-:Y:S01]  /*06d0*/  @!UP0 USHF.L.U32 UR4, UR4, 0x1, URZ ;  /* 0x0000000104048899 */ /* 0x000fe2000800063f */
[----:B------:R-:W-:Y:S01]  /*06e0*/  IMAD.IADD R14, R2, 0x1, -R3 ;  /* 0x00000001020e7824 */ /* 0x000fe200078e0a03 */
[----:B------:R-:W-:Y:S01]  /*06f0*/  @!UP1 UMOV UR9, 0x400 ;  /* 0x0000040000099882 */ /* 0x000fe20000000000 */
[----:B------:R-:W-:Y:S01]  /*0700*/  VOTEU.ALL UP2, P1 ;  /* 0x00000000003f7886 */ /* 0x000fe20000840000 */
[----:B------:R-:W-:Y:S01]  /*0710*/  VOTEU.ALL UP3, P1 ;  /* 0x00000000003f7886 */ /* 0x000fe20000860000 */
[----:B------:R-:W-:Y:S01]  /*0720*/  VOTEU.ALL UP4, P1 ;  /* 0x00000000003f7886 */ /* 0x000fe20000880000 */
[----:B------:R-:W1:Y:S01]  /*0730*/  @!UP1 S2UR UR10, SR_CgaCtaId ;  /* 0x00000000000a99c3 */ /* 0x000e620000008800 */
[----:B------:R-:W-:Y:S01]  /*0740*/  VOTEU.ALL UP5, P1 ;  /* 0x00000000003f7886 */ /* 0x000fe200008a0000 */
[----:B0-----:R-:W-:-:S02]  /*0750*/  @!UP0 ULEA UR8, UR7, UR6, 0x18 ;  /* 0x0000000607088291 */ /* 0x001fc4000f8ec03f */
[----:B------:R-:W-:-:S04]  /*0760*/  @!UP1 UIADD3 UR6, -UR11, 0x100000, URZ ;  /* 0x001000000b069890 */ /* 0x000fc8000fffe13f */
[----:B------:R-:W-:Y:S02]  /*0770*/  @!UP1 USHF.L.U32 UR7, UR6, 0xb, URZ ;  /* 0x0000000b06079899 */ /* 0x000fe4000800063f */
[----:B------:R-:W-:Y:S01]  /*0780*/  @!UP1 USHF.L.U32 UR6, UR6, 0x1, URZ ;  /* 0x0000000106069899 */ /* 0x000fe2000800063f */
[----:B------:R-:W-:Y:S01]  /*0790*/  VOTEU.ALL UP0, P0 ;  /* 0x00000000003f7886 */ /* 0x000fe20000000000 */
[----:B-1----:R-:W-:Y:S01]  /*07a0*/  @!UP1 ULEA UR9, UR10, UR9, 0x18 ;  /* 0x000000090a099291 */ /* 0x002fe2000f8ec03f */
[----:B------:R-:W-:Y:S02]  /*07b0*/  VOTEU.ALL UP1, P0 ;  /* 0x00000000003f7886 */ /* 0x000fe40000020000 */
[----:B------:R-:W-:Y:S01]  /*07c0*/  ULDC.64 UR10, c[0x0][0x598] ;  /* 0x00016600000a7ab9 */ /* 0x000fe20000000a00 */
[----:B------:R-:W-:Y:S01]  /*07d0*/  ISETP.NE.AND P0, PT, R14, 0x3, PT ;  /* 0x000000030e00780c */ /* 0x000fe20003f05270 */
[----:B------:R-:W0:Y:S02]  /*07e0*/  FENCE.VIEW.ASYNC.S ;  /* 0x00000000000073c6 */ /* 0x000e240000000000 */
[----:B0-----:R0:W1:Y:S01]  /*07f0*/  @!UP0 SYNCS.EXCH.64 URZ, [UR8+0x170], UR4 ;  /* 0x00017004083f85b2 */ /* 0x0010620008000100 */
[----:B------:R-:W-:-:S02]  /*0800*/  ISETP.NE.U32.AND P1, PT, RZ, UR10, PT ;  /* 0x0000000aff007c0c */ /* 0x000fc4000bf25070 */
[----:B------:R-:W-:Y:S02]  /*0810*/  ISETP.EQ.OR P0, PT, R14, RZ, !P0 ;  /* 0x000000ff0e00720c */ /* 0x000fe40004702670 */
[----:B------:R-:W-:Y:S02]  /*0820*/  ISETP.NE.AND.EX P1, PT, RZ, UR11, PT, P1 ;  /* 0x0000000bff007c0c */ /* 0x000fe4000bf25310 */
[----:B------:R-:W-:-:S04]  /*0830*/  ISETP.EQ.AND P0, PT, R7, RZ, P0 ;  /* 0x000000ff0700720c */ /* 0x000fc80000702270 */
[----:B------:R-:W-:-:S04]  /*0840*/  SEL R23, RZ, 0x1, !P0 ;  /* 0x00000001ff177807 */ /* 0x000fc80004000000 */
[----:B------:R-:W-:Y:S01]  /*0850*/  SEL R23, R23, 0x2, P3 ;  /* 0x0000000217177807 */ /* 0x000fe20001800000 */
[----:B------:R0:W1:Y:S01]  /*0860*/  @!UP1 SYNCS.EXCH.64 URZ, [UR8+0x178], UR4 ;  /* 0x00017804083f95b2 */ /* 0x0000620008000100 */
[----:B------:R-:W-:Y:S01]  /*0870*/  NOP ;  /* 0x0000000000007918 */ /* 0x000fe20000000000 */
[----:B------:R0:W1:Y:S01]  /*0880*/  @!UP2 SYNCS.EXCH.64 URZ, [UR9+0x150], UR6 ;  /* 0x00015006093fa5b2 */ /* 0x0000620008000100 */
[----:B------:R0:W1:Y:S01]  /*0890*/  @!UP3 SYNCS.EXCH.64 URZ, [UR9+0x158], UR6 ;  /* 0x00015806093fb5b2 */ /* 0x0000620008000100 */
[----:B------:R0:W1:Y:S01]  /*08a0*/  @!UP4 SYNCS.EXCH.64 URZ, [UR9+0x160], UR6 ;  /* 0x00016006093fc5b2 */ /* 0x0000620008000100 */
[----:B------:R0:W1:Y:S01]  /*08b0*/  @!UP5 SYNCS.EXCH.64 URZ, [UR9+0x168], UR6 ;  /* 0x00016806093fd5b2 */ /* 0x0000620008000100 */
[----:B------:R-:W-:Y:S01]  /*08c0*/  NOP ;  /* 0x0000000000007918 */ /* 0x000fe20000000000 */
[----:B-1----:R-:W-:Y:S06]  /*08d0*/  BAR.SYNC.DEFER_BLOCKING 0x0 ;  /* 0x0000000000007b1d */ /* 0x002fec0000010000 */
[----:B0-----:R-:W-:Y:S05]  /*08e0*/  @!P1 BRA `(.L_x_4) ;  /* 0x00000000001c9947 */ /* 0x001fea0003800000 */
[----:B------:R-:W0:Y:S02]  /*08f0*/  LDC.64 R2, c[0x0][0x598] ;  /* 0x00016600ff027b82 */ /* 0x000e240000000a00 */
[----:B0-----:R-:W2:Y:S02]  /*0900*/  LDG.E.64 R2, desc[UR36][R2.64] ;  /* 0x0000002402027981 */ /* 0x001ea4000c1e1b00 */
[----:B--2---:R-:W-:-:S04]  /*0910*/  ISETP.NE.U32.AND P0, PT, R2, RZ, PT ;  /* 0x000000ff0200720c */ /* 0x004fc80003f05070 */
[----:B------:R-:W-:-:S13]  /*0920*/  ISETP.NE.AND.EX P0, PT, R3, RZ, PT, P0 ;  /* 0x000000ff0300720c */ /* 0x000fda0003f05300 */
[----:B------:R-:W-:Y:S05]  /*0930*/  @!P0 BRA `(.L_x_4) ;  /* 0x0000000000088947 */ /* 0x000fea0003800000 */
[----:B------:R1:W5:Y:S01]  /*0940*/  LD.E R80, desc[UR36][R2.64] ;  /* 0x0000002402507980 */ /* 0x000362000c101900 */
[----:B------:R-:W-:Y:S05]  /*0950*/  BRA `(.L_x_5) ;  /* 0x0000000000247947 */ /* 0x000fea0003800000 */
.L_x_4:
[----:B------:R-:W-:Y:S02]  /*0960*/  ULDC.64 UR4, c[0x0][0x588] ;  /* 0x0001620000047ab9 */ /* 0x000fe40000000a00 */
[----:B------:R-:W-:-:S04]  /*0970*/  ISETP.NE.U32.AND P0, PT, RZ, UR4, PT ;  /* 0x00000004ff007c0c */ /* 0x000fc8000bf05070 */
[----:B------:R-:W-:-:S13]  /*0980*/  ISETP.NE.AND.EX P0, PT, RZ, UR5, PT, P0 ;  /* 0x00000005ff007c0c */ /* 0x000fda000bf05300 */
[----:B------:R-:W-:Y:S05]  /*0990*/  @!P0 BRA `(.L_x_6) ;  /* 0x00000000000c8947 */ /* 0x000fea0003800000 */
[----:B------:R-:W0:Y:S02]  /*09a0*/  LDC.64 R80, c[0x0][0x588] ;  /* 0x00016200ff507b82 */ /* 0x000e240000000a00 */
[----:B0-----:R0:W5:Y:S01]  /*09b0*/  LDG.E R80, desc[UR36][R80.64] ;  /* 0x0000002450507981 */ /* 0x001162000c1e1900 */
[----:B------:R-:W-:Y:S05]  /*09c0*/  BRA `(.L_x_5) ;  /* 0x0000000000087947 */ /* 0x000fea0003800000 */
.L_x_6:
[----:B------:R-:W-:Y:S02]  /*09d0*/  ULDC UR4, c[0x0][0x580] ;  /* 0x0001600000047ab9 */ /* 0x000fe40000000800 */
[----:B------:R-:W-:-:S07]  /*09e0*/  IMAD.U32 R80, RZ, RZ, UR4 ;  /* 0x00000004ff507e24 */ /* 0x000fce000f8e00ff */
.L_x_5:
[----:B------:R-:W-:Y:S02]  /*09f0*/  ULDC.64 UR4, c[0x0][0x5a0] ;  /* 0x0001680000047ab9 */ /* 0x000fe40000000a00 */
[----:B------:R-:W-:-:S04]  /*0a00*/  ISETP.NE.U32.AND P0, PT, RZ, UR4, PT ;  /* 0x00000004ff007c0c */ /* 0x000fc8000bf05070 */
[----:B------:R-:W-:-:S13]  /*0a10*/  ISETP.NE.AND.EX P0, PT, RZ, UR5, PT, P0 ;  /* 0x00000005ff007c0c */ /* 0x000fda000bf05300 */
[----:B------:R-:W-:Y:S05]  /*0a20*/  @!P0 BRA `(.L_x_7) ;  /* 0x00000000001c8947 */ /* 0x000fea0003800000 */
[----:B-1----:R-:W1:Y:S02]  /*0a30*/  LDC.64 R2, c[0x0][0x5a0] ;  /* 0x00016800ff027b82 */ /* 0x002e640000000a00 */
[----:B-1----:R-:W2:Y:S02]  /*0a40*/  LDG.E.64 R2, desc[UR36][R2.64] ;  /* 0x0000002402027981 */ /* 0x002ea4000c1e1b00 */
[----:B--2---:R-:W-:-:S04]  /*0a50*/  ISETP.NE.U32.AND P0, PT, R2, RZ, PT ;  /* 0x000000ff0200720c */ /* 0x004fc80003f05070 */
[----:B------:R-:W-:-:S13]  /*0a60*/  ISETP.NE.AND.EX P0, PT, R3, RZ, PT, P0 ;  /* 0x000000ff0300720c */ /* 0x000fda0003f05300 */
[----:B------:R-:W-:Y:S05]  /*0a70*/  @!P0 BRA `(.L_x_7) ;  /* 0x0000000000088947 */ /* 0x000fea0003800000 */
[----:B0-----:R2:W5:Y:S01]  /*0a80*/  LD.E R81, desc[UR36][R2.64] ;  /* 0x0000002402517980 */ /* 0x001562000c101900 */
[----:B------:R-:W-:Y:S05]  /*0a90*/  BRA `(.L_x_8) ;  /* 0x0000000000247947 */ /* 0x000fea0003800000 */
.L_x_7:
[----:B------:R-:W-:Y:S02]  /*0aa0*/  ULDC.64 UR4, c[0x0][0x590] ;  /* 0x0001640000047ab9 */ /* 0x000fe40000000a00 */
[----:B------:R-:W-:-:S04]  /*0ab0*/  ISETP.NE.U32.AND P0, PT, RZ, UR4, PT ;  /* 0x00000004ff007c0c */ /* 0x000fc8000bf05070 */
[----:B------:R-:W-:-:S13]  /*0ac0*/  ISETP.NE.AND.EX P0, PT, RZ, UR5, PT, P0 ;  /* 0x00000005ff007c0c */ /* 0x000fda000bf05300 */
[----:B------:R-:W-:Y:S05]  /*0ad0*/  @!P0 BRA `(.L_x_9) ;  /* 0x00000000000c8947 */ /* 0x000fea0003800000 */
[----:B-1----:R-:W0:Y:S02]  /*0ae0*/  LDC.64 R2, c[0x0][0x590] ;  /* 0x00016400ff027b82 */ /* 0x002e240000000a00 */
[----:B0-----:R0:W5:Y:S01]  /*0af0*/  LDG.E R81, desc[UR36][R2.64] ;  /* 0x0000002402517981 */ /* 0x001162000c1e1900 */
[----:B------:R-:W-:Y:S05]  /*0b00*/  BRA `(.L_x_8) ;  /* 0x0000000000087947 */ /* 0x000fea0003800000 */
.L_x_9:
[----:B------:R-:W-:Y:S02]  /*0b10*/  ULDC UR4, c[0x0][0x584] ;  /* 0x0001610000047ab9 */ /* 0x000fe40000000800 */
[----:B0-----:R-:W-:-:S07]  /*0b20*/  IMAD.U32 R81, RZ, RZ, UR4 ;  /* 0x00000004ff517e24 */ /* 0x001fce000f8e00ff */
.L_x_8:
[----:B012---:R-:W0:Y:S01]  /*0b30*/  LDC R2, c[0x0][0x65c] ;  /* 0x00019700ff027b82 */ /* 0x007e220000000800 */
[----:B------:R-:W1:Y:S01]  /*0b40*/  S2R R15, SR_CTAID.Y ;  /* 0x00000000000f7919 */ /* 0x000e620000002600 */
[----:B------:R-:W-:Y:S01]  /*0b50*/  ULDC UR6, c[0x0][0x28c] ;  /* 0x0000a30000067ab9 */ /* 0x000fe20000000800 */
[----:B------:R-:W-:Y:S01]  /*0b60*/  ISETP.NE.AND P0, PT, R7, 0x2, PT ;  /* 0x000000020700780c */ /* 0x000fe20003f05270 */
[----:B------:R-:W-:Y:S01]  /*0b70*/  UIADD3 UR6, UR6, 0x3f, URZ ;  /* 0x0000003f06067890 */ /* 0x000fe2000fffe03f */
[----:B------:R-:W2:Y:S01]  /*0b80*/  S2R R6, SR_CTAID.X ;  /* 0x0000000000067919 */ /* 0x000ea20000002500 */
[----:B------:R-:W-:Y:S01]  /*0b90*/  UMOV UR38, URZ ;  /* 0x0000003f00267c82 */ /* 0x000fe20008000000 */
[----:B------:R-:W-:Y:S01]  /*0ba0*/  UMOV UR39, URZ ;  /* 0x0000003f00277c82 */ /* 0x000fe20008000000 */
[----:B------:R-:W-:Y:S01]  /*0bb0*/  USHF.R.S32.HI UR7, URZ, 0x1f, UR6 ;  /* 0x0000001f3f077899 */ /* 0x000fe20008011406 */
[----:B------:R-:W-:-:S03]  /*0bc0*/  ULDC.64 UR8, c[0x0][0x650] ;  /* 0x0001940000087ab9 */ /* 0x000fc60000000a00 */
[----:B------:R-:W-:-:S04]  /*0bd0*/  ULEA.HI UR7, UR7, UR6, URZ, 0x6 ;  /* 0x0000000607077291 */ /* 0x000fc8000f8f303f */
[----:B------:R-:W-:Y:S01]  /*0be0*/  USHF.R.S32.HI UR40, URZ, 0x6, UR7 ;  /* 0x000000063f287899 */ /* 0x000fe20008011407 */
[----:B0-----:R-:W-:-:S13]  /*0bf0*/  ISETP.NE.AND P1, PT, R2, 0x1, PT ;  /* 0x000000010200780c */ /* 0x001fda0003f25270 */
[----:B------:R-:W2:Y:S01]  /*0c00*/  @P1 LDC R17, c[0x0][0x10] ;  /* 0x00000400ff111b82 */ /* 0x000ea20000000800 */
[----:B-1----:R-:W-:Y:S02]  /*0c10*/  @P1 IMAD.MOV.U32 R8, RZ, RZ, R15 ;  /* 0x000000ffff081224 */ /* 0x002fe400078e000f */
[----:B------:R-:W-:Y:S02]  /*0c20*/  @P1 IMAD.MOV.U32 R9, RZ, RZ, RZ ;  /* 0x000000ffff091224 */ /* 0x000fe400078e00ff */
[----:B------:R-:W-:-:S03]  /*0c30*/  @P1 IMAD.MOV.U32 R7, RZ, RZ, RZ ;  /* 0x000000ffff071224 */ /* 0x000fc600078e00ff */
[----:B------:R-:W0:Y:S01]  /*0c40*/  @!P1 LDC R3, c[0x0][0xc] ;  /* 0x00000300ff039b82 */ /* 0x000e220000000800 */
[----:B------:R-:W-:Y:S01]  /*0c50*/  ULDC UR4, c[0x0][0xc] ;  /* 0x0000030000047ab9 */ /* 0x000fe20000000800 */
[----:B------:R-:W-:Y:S02]  /*0c60*/  ULDC UR5, c[0x0][0x10] ;  /* 0x0000040000057ab9 */ /* 0x000fe40000000800 */
[----:B------:R-:W-:-:S04]  /*0c70*/  UIMAD.WIDE.U32 UR4, UR4, UR5, URZ ;  /* 0x00000005040472a5 */ /* 0x000fc8000f8e003f */
[----:B------:R-:W1:Y:S01]  /*0c80*/  LDC R0, c[0x0][0x14] ;  /* 0x00000500ff007b82 */ /* 0x000e620000000800 */
[----:B--2---:R-:W-:-:S04]  /*0c90*/  @P1 IMAD.WIDE.U32 R16, R6, R17, R8 ;  /* 0x0000001106101225 */ /* 0x004fc800078e0008 */
[----:B------:R-:W-:Y:S02]  /*0ca0*/  @P1 IMAD.IADD R17, R17, 0x1, R7 ;  /* 0x0000000111111824 */ /* 0x000fe400078e0207 */
[----:B------:R-:W-:Y:S02]  /*0cb0*/  IMAD.MOV.U32 R7, RZ, RZ, RZ ;  /* 0x000000ffff077224 */ /* 0x000fe400078e00ff */
[----:B0-----:R-:W-:-:S04]  /*0cc0*/  @!P1 IMAD.WIDE.U32 R8, R3, R15, R6 ;  /* 0x0000000f03089225 */ /* 0x001fc800078e0006 */
[----:B------:R-:W-:Y:S02]  /*0cd0*/  @!P1 IMAD.MOV.U32 R16, RZ, RZ, R8 ;  /* 0x000000ffff109224 */ /* 0x000fe400078e0008 */
[----:B-1----:R-:W-:-:S04]  /*0ce0*/  IMAD.WIDE.U32 R10, R0, UR4, RZ ;  /* 0x00000004000a7c25 */ /* 0x002fc8000f8e00ff */
[----:B------:R-:W-:Y:S01]  /*0cf0*/  IMAD R3, R0, UR5, RZ ;  /* 0x0000000500037c24 */ /* 0x000fe2000f8e02ff */
[----:B------:R0:W-:Y:S01]  /*0d00*/  STL.64 [R1], R10 ;  /* 0x0000000a01007387 */ /* 0x0001e20000100a00 */
[----:B------:R-:W-:Y:S02]  /*0d10*/  @!P1 IMAD.MOV.U32 R17, RZ, RZ, R9 ;  /* 0x000000ffff119224 */ /* 0x000fe400078e0009 */
[----:B------:R-:W-:Y:S01]  /*0d20*/  IMAD.IADD R0, R11, 0x1, R3 ;  /* 0x000000010b007824 */ /* 0x000fe200078e0203 */
[----:B------:R-:W-:Y:S06]  /*0d30*/  @P0 BRA `(.L_x_10) ;  /* 0x0000000000200947 */ /* 0x000fec0003800000 */
[----:B------:R-:W-:Y:S01]  /*0d40*/  UISETP.GE.U32.AND UP0, UPT, UR40, 0x14, UPT ;  /* 0x000000142800788c */ /* 0x000fe2000bf06070 */
[----:B------:R-:W-:Y:S01]  /*0d50*/  IADD3 R16, P0, R16, R10, RZ ;  /* 0x0000000a10107210 */ /* 0x000fe20007f1e0ff */
[----:B------:R-:W-:Y:S01]  /*0d60*/  UIMAD.WIDE.U32 UR4, UR40, -0x33333333, URZ ;  /* 0xcccccccd280478a5 */ /* 0x000fe2000f8e003f */
[----:B------:R-:W-:-:S03]  /*0d70*/  UMOV UR39, URZ ;  /* 0x0000003f00277c82 */ /* 0x000fc60008000000 */
[----:B------:R-:W-:Y:S01]  /*0d80*/  USHF.R.U32.HI UR4, URZ, 0x4, UR5 ;  /* 0x000000043f047899 */ /* 0x000fe20008011605 */
[----:B------:R-:W-:-:S03]  /*0d90*/  IMAD.X R17, R0, 0x1, R17, P0 ;  /* 0x0000000100117824 */ /* 0x000fc600000e0611 */
[----:B------:R-:W-:Y:S02]  /*0da0*/  UIMAD UR38, UR4, -0x14, UR40 ;  /* 0xffffffec042678a4 */ /* 0x000fe4000f8e0228 */
[----:B------:R-:W-:-:S12]  /*0db0*/  @UP0 ULOP3.LUT UR39, UR4, 0x1, URZ, 0xc0, !UPT ;  /* 0x0000000104270892 */ /* 0x000fd8000f8ec03f */
.L_x_10:
[----:B------:R-:W-:Y:S01]  /*0dc0*/  ISETP.GE.U32.AND P0, PT, R16, UR8, PT ;  /* 0x0000000810007c0c */ /* 0x000fe2000bf06070 */
[----:B------:R-:W-:Y:S01]  /*0dd0*/  IMAD.MOV.U32 R22, RZ, RZ, -0x1 ;  /* 0xffffffffff167424 */ /* 0x000fe200078e00ff */
[----:B------:R-:W-:Y:S01]  /*0de0*/  PRMT R3, RZ, 0x7610, R3 ;  /* 0x00007610ff037816 */ /* 0x000fe20000000003 */
[----:B------:R-:W-:Y:S01]  /*0df0*/  IMAD.MOV.U32 R19, RZ, RZ, -0x1 ;  /* 0xffffffffff137424 */ /* 0x000fe200078e00ff */
[----:B------:R-:W-:Y:S01]  /*0e00*/  ISETP.GE.U32.AND.EX P0, PT, R17, UR9, PT, P0 ;  /* 0x0000000911007c0c */ /* 0x000fe2000bf06100 */
[----:B------:R-:W-:-:S12]  /*0e10*/  IMAD.MOV.U32 R18, RZ, RZ, -0x1 ;  /* 0xffffffffff127424 */ /* 0x000fd800078e00ff */
[----:B------:R-:W-:Y:S05]  /*0e20*/  @P0 BRA `(.L_x_11) ;  /* 0x0000000400580947 */ /* 0x000fea0003800000 */
[----:B------:R-:W1:Y:S01]  /*0e30*/  LDC.64 R20, c[0x0][0x628] ;  /* 0x00018a00ff147b82 */ /* 0x000e620000000a00 */
[----:B------:R-:W-:Y:S02]  /*0e40*/  IMAD.MOV.U32 R8, RZ, RZ, R16 ;  /* 0x000000ffff087224 */ /* 0x000fe400078e0010 */
[----:B------:R-:W-:-:S05]  /*0e50*/  IMAD.MOV.U32 R9, RZ, RZ, R17 ;  /* 0x000000ffff097224 */ /* 0x000fca00078e0011 */
[----:B------:R-:W2:Y:S08]  /*0e60*/  LDC R18, c[0x0][0x630] ;  /* 0x00018c00ff127b82 */ /* 0x000eb00000000800 */
[----:B------:R-:W3:Y:S01]  /*0e70*/  LDC.64 R24, c[0x0][0x620] ;  /* 0x00018800ff187b82 */ /* 0x000ee20000000a00 */
[----:B-1----:R-:W-:-:S04]  /*0e80*/  ISETP.NE.U32.AND P0, PT, R20, RZ, PT ;  /* 0x000000ff1400720c */ /* 0x002fc80003f05070 */
[----:B------:R-:W-:-:S13]  /*0e90*/  ISETP.NE.AND.EX P0, PT, R21, RZ, PT, P0 ;  /* 0x000000ff1500720c */ /* 0x000fda0003f05300 */
[----:B--23--:R-:W-:Y:S05]  /*0ea0*/  @!P0 BRA `(.L_x_12) ;  /* 0x0000000000288947 */ /* 0x00cfea0003800000 */
[----:B------:R-:W1:Y:S02]  /*0eb0*/  LDC R3, c[0x0][0x634] ;  /* 0x00018d00ff037b82 */ /* 0x000e640000000800 */
[----:B-1----:R-:W-:-:S05]  /*0ec0*/  IADD3 R3, P0, R16, R3, RZ ;  /* 0x0000000310037210 */ /* 0x002fca0007f1e0ff */
[----:B------:R-:W-:-:S04]  /*0ed0*/  IMAD.X R19, RZ, RZ, R17, P0 ;  /* 0x000000ffff137224 */ /* 0x000fc800000e0611 */
[----:B------:R-:W-:-:S04]  /*0ee0*/  IMAD.WIDE.U32 R8, R19, R20, RZ ;  /* 0x0000001413087225 */ /* 0x000fc800078e00ff */
[----:B0-----:R-:W-:-:S04]  /*0ef0*/  IMAD.WIDE.U32 R10, P0, R3, R21, R8 ;  /* 0x00000015030a7225 */ /* 0x001fc80007800008 */
[----:B------:R-:W-:-:S04]  /*0f00*/  IMAD.WIDE.U32 R8, R3, R20, RZ ;  /* 0x0000001403087225 */ /* 0x000fc800078e00ff */
[----:B------:R-:W-:Y:S01]  /*0f10*/  IMAD.X R13, RZ, RZ, RZ, P0 ;  /* 0x000000ffff0d7224 */ /* 0x000fe200000e06ff */
[----:B------:R-:W-:Y:S01]  /*0f20*/  IADD3 RZ, P0, R9, R10, RZ ;  /* 0x0000000a09ff7210 */ /* 0x000fe20007f1e0ff */
[----:B------:R-:W-:-:S04]  /*0f30*/  IMAD.MOV.U32 R12, RZ, RZ, R11 ;  /* 0x000000ffff0c7224 */ /* 0x000fc800078e000b */
[----:B------:R-:W-:-:S08]  /*0f40*/  IMAD.WIDE.U32.X R8, R19, R21, R12, P0 ;  /* 0x0000001513087225 */ /* 0x000fd000000e040c */
.L_x_12:
[-CC-:B------:R-:W-:Y:S01]  /*0f50*/  SHF.R.U64 R30, R8, R18.reuse, R9.reuse ;  /* 0x00000012081e7219 */ /* 0x180fe20000001209 */
[----:B------:R-:W1:Y:S01]  /*0f60*/  LDC R12, c[0x0][0x618] ;  /* 0x00018600ff0c7b82 */ /* 0x000e620000000800 */
[----:B------:R-:W-:Y:S01]  /*0f70*/  SHF.R.U32.HI R7, RZ, R18, R9 ;  /* 0x00000012ff077219 */ /* 0x000fe20000011609 */
[----:B------:R-:W-:Y:S01]  /*0f80*/  ULDC UR4, c[0x0][0x150] ;  /* 0x0000540000047ab9 */ /* 0x000fe20000000800 */
[----:B0-----:R-:W-:Y:S02]  /*0f90*/  IADD3 R11, P0, RZ, -R30, RZ ;  /* 0x8000001eff0b7210 */ /* 0x001fe40007f1e0ff */
[----:B------:R-:W-:-:S03]  /*0fa0*/  I2FP.F32.U32 R3, R6 ;  /* 0x0000000600037245 */ /* 0x000fc60000201000 */
[----:B------:R-:W0:Y:S01]  /*0fb0*/  LDC.64 R26, c[0x0][0x640] ;  /* 0x00019000ff1a7b82 */ /* 0x000e220000000a00 */
[----:B------:R-:W-:Y:S02]  /*0fc0*/  IMAD.X R13, RZ, RZ, ~R7, P0 ;  /* 0x000000ffff0d7224 */ /* 0x000fe400000e0e07 */
[----:B------:R-:W-:Y:S01]  /*0fd0*/  FMUL R3, R3, UR4 ;  /* 0x0000000403037c20 */ /* 0x000fe20008400000 */
[----:B------:R-:W-:Y:S01]  /*0fe0*/  IMAD.WIDE.U32 R8, R11, R24, R16 ;  /* 0x000000180b087225 */ /* 0x000fe200078e0010 */
[----:B------:R-:W-:-:S03]  /*0ff0*/  ULDC UR4, c[0x0][0x154] ;  /* 0x0000550000047ab9 */ /* 0x000fc60000000800 */
[----:B------:R-:W-:Y:S01]  /*1000*/  IMAD R10, R13, R24, RZ ;  /* 0x000000180d0a7224 */ /* 0x000fe200078e02ff */
[----:B------:R-:W2:Y:S01]  /*1010*/  LDC R7, c[0x0][0x144] ;  /* 0x00005100ff077b82 */ /* 0x000ea20000000800 */
[----:B------:R-:W3:Y:S02]  /*1020*/  F2I.U32.TRUNC.NTZ R3, R3 ;  /* 0x0000000300037305 */ /* 0x000ee4000020f000 */
[----:B------:R-:W-:-:S04]  /*1030*/  IMAD R11, R11, R25, R10 ;  /* 0x000000190b0b7224 */ /* 0x000fc800078e020a */
[----:B------:R-:W-:Y:S01]  /*1040*/  IMAD.IADD R9, R9, 0x1, R11 ;  /* 0x0000000109097824 */ /* 0x000fe200078e020b */
[----:B------:R-:W4:Y:S01]  /*1050*/  LDC R18, c[0x0][0x608] ;  /* 0x00018200ff127b82 */ /* 0x000f220000000800 */
[----:B------:R-:W-:-:S03]  /*1060*/  IMAD.MOV.U32 R11, RZ, RZ, -0x1 ;  /* 0xffffffffff0b7424 */ /* 0x000fc600078e00ff */
[-C--:B-1----:R-:W-:Y:S02]  /*1070*/  SHF.R.U64 R22, R8, R12.reuse, R9 ;  /* 0x0000000c08167219 */ /* 0x082fe40000001209 */
[----:B------:R-:W-:Y:S02]  /*1080*/  I2FP.F32.U32 R8, R15 ;  /* 0x0000000f00087245 */ /* 0x000fe40000201000 */
[----:B------:R-:W1:Y:S01]  /*1090*/  LDC R24, c[0x0][0x658] ;  /* 0x00019600ff187b82 */ /* 0x000e620000000800 */
[----:B0-----:R-:W-:Y:S01]  /*10a0*/  ISETP.NE.U32.AND P0, PT, R26, RZ, PT ;  /* 0x000000ff1a00720c */ /* 0x001fe20003f05070 */
[----:B---3--:R-:W-:Y:S01]  /*10b0*/  IMAD.MOV R10, RZ, RZ, -R3 ;  /* 0x000000ffff0a7224 */ /* 0x008fe200078e0a03 */
[----:B------:R-:W-:Y:S01]  /*10c0*/  SHF.R.U32.HI R9, RZ, R12, R9 ;  /* 0x0000000cff097219 */ /* 0x000fe20000011609 */
[----:B------:R-:W-:Y:S01]  /*10d0*/  FMUL R8, R8, UR4 ;  /* 0x0000000408087c20 */ /* 0x000fe20008400000 */
[----:B------:R-:W-:-:S03]  /*10e0*/  ISETP.NE.AND.EX P0, PT, R27, RZ, PT, P0 ;  /* 0x000000ff1b00720c */ /* 0x000fc60003f05300 */
[----:B------:R-:W0:Y:S01]  /*10f0*/  LDC R20, c[0x0][0x148] ;  /* 0x00005200ff147b82 */ /* 0x000e220000000800 */
[----:B--2---:R-:W-:-:S07]  /*1100*/  IMAD R3, R7, R10, R6 ;  /* 0x0000000a07037224 */ /* 0x004fce00078e0206 */
[----:B------:R-:W2:Y:S01]  /*1110*/  LDC R21, c[0x0][0x600] ;  /* 0x00018000ff157b82 */ /* 0x000ea20000000800 */
[-CC-:B----4-:R-:W-:Y:S02]  /*1120*/  SHF.R.U64 R32, R22, R18.reuse, R9.reuse ;  /* 0x0000001216207219 */ /* 0x190fe40000001209 */
[----:B------:R-:W-:Y:S01]  /*1130*/  SHF.R.U32.HI R7, RZ, R18, R9 ;  /* 0x00000012ff077219 */ /* 0x000fe20000011609 */
[----:B------:R-:W-:Y:S01]  /*1140*/  IMAD.MOV.U32 R9, RZ, RZ, 0x1 ;  /* 0x00000001ff097424 */ /* 0x000fe200078e00ff */
[----:B------:R3:W4:Y:S03]  /*1150*/  F2I.U32.TRUNC.NTZ R18, R8 ;  /* 0x0000000800127305 */ /* 0x000726000020f000 */
[----:B------:R-:W0:Y:S01]  /*1160*/  LDC R25, c[0x0][0x648] ;  /* 0x00019200ff197b82 */ /* 0x000e220000000800 */
[-C--:B-1----:R-:W-:Y:S02]  /*1170*/  SHF.L.U32 R6, R11, R24.reuse, RZ ;  /* 0x000000180b067219 */ /* 0x082fe400000006ff */
[----:B------:R-:W-:-:S02]  /*1180*/  SHF.R.U64 R34, R32, R24, R7 ;  /* 0x0000001820227219 */ /* 0x000fc40000001207 */
[----:B------:R-:W-:Y:S02]  /*1190*/  LOP3.LUT R13, RZ, R6, RZ, 0x33, !PT ;  /* 0x00000006ff0d7212 */ /* 0x000fe400078e33ff */
[-C--:B------:R-:W-:Y:S01]  /*11a0*/  SHF.R.U32.HI R7, RZ, R24.reuse, R7 ;  /* 0x00000018ff077219 */ /* 0x080fe20000011607 */
[----:B------:R-:W1:Y:S01]  /*11b0*/  LDC R29, c[0x0][0x638] ;  /* 0x00018e00ff1d7b82 */ /* 0x000e620000000800 */
[----:B------:R-:W-:Y:S01]  /*11c0*/  SHF.L.U32 R12, R9, R24, RZ ;  /* 0x00000018090c7219 */ /* 0x000fe200000006ff */
[----:B------:R-:W-:-:S06]  /*11d0*/  IMAD.MOV.U32 R6, RZ, RZ, R34 ;  /* 0x000000ffff067224 */ /* 0x000fcc00078e0022 */
[----:B------:R-:W0:Y:S01]  /*11e0*/  LDC R28, c[0x0][0x610] ;  /* 0x00018400ff1c7b82 */ /* 0x000e220000000800 */
[----:B---34-:R-:W-:Y:S05]  /*11f0*/  @!P0 BRA `(.L_x_13) ;  /* 0x0000000000288947 */ /* 0x018fea0003800000 */
[----:B------:R-:W3:Y:S02]  /*1200*/  LDC R11, c[0x0][0x64c] ;  /* 0x00019300ff0b7b82 */ /* 0x000ee40000000800 */
[----:B---3--:R-:W-:-:S05]  /*1210*/  IADD3 R11, P0, R34, R11, RZ ;  /* 0x0000000b220b7210 */ /* 0x008fca0007f1e0ff */
[----:B------:R-:W-:-:S04]  /*1220*/  IMAD.X R19, RZ, RZ, R7, P0 ;  /* 0x000000ffff137224 */ /* 0x000fc800000e0607 */
[----:B------:R-:W-:-:S04]  /*1230*/  IMAD.WIDE.U32 R6, R19, R26, RZ ;  /* 0x0000001a13067225 */ /* 0x000fc800078e00ff */
[----:B------:R-:W-:-:S04]  /*1240*/  IMAD.WIDE.U32 R8, P0, R11, R27, R6 ;  /* 0x0000001b0b087225 */ /* 0x000fc80007800006 */
[----:B------:R-:W-:-:S04]  /*1250*/  IMAD.WIDE.U32 R6, R11, R26, RZ ;  /* 0x0000001a0b067225 */ /* 0x000fc800078e00ff */
[----:B------:R-:W-:Y:S01]  /*1260*/  IMAD.X R11, RZ, RZ, RZ, P0 ;  /* 0x000000ffff0b7224 */ /* 0x000fe200000e06ff */
[----:B------:R-:W-:Y:S01]  /*1270*/  IADD3 RZ, P0, R7, R8, RZ ;  /* 0x0000000807ff7210 */ /* 0x000fe20007f1e0ff */
[----:B------:R-:W-:-:S04]  /*1280*/  IMAD.MOV.U32 R10, RZ, RZ, R9 ;  /* 0x000000ffff0a7224 */ /* 0x000fc800078e0009 */
[----:B------:R-:W-:-:S08]  /*1290*/  IMAD.WIDE.U32.X R6, R19, R27, R10, P0 ;  /* 0x0000001b13067225 */ /* 0x000fd000000e040a */
.L_x_13:
[----:B0-----:R-:W-:Y:S01]  /*12a0*/  SHF.R.U64 R6, R6, R25, R7 ;  /* 0x0000001906067219 */ /* 0x001fe20000001207 */
[----:B--2---:R-:W-:Y:S01]  /*12b0*/  VIADD R7, R21, 0xffffffff ;  /* 0xffffffff15077836 */ /* 0x004fe20000000000 */
[----:B------:R-:W-:Y:S01]  /*12c0*/  LOP3.LUT R13, R32, R13, RZ, 0xc0, !PT ;  /* 0x0000000d200d7212 */ /* 0x000fe200078ec0ff */
[----:B------:R-:W-:Y:S02]  /*12d0*/  IMAD.MOV R18, RZ, RZ, -R18 ;  /* 0x000000ffff127224 */ /* 0x000fe400078e0a12 */
[----:B------:R-:W-:Y:S01]  /*12e0*/  IMAD.MOV R8, RZ, RZ, -R6 ;  /* 0x000000ffff087224 */ /* 0x000fe200078e0a06 */
[----:B------:R-:W-:Y:S01]  /*12f0*/  LOP3.LUT R7, R22, R7, RZ, 0xc0, !PT ;  /* 0x0000000716077212 */ /* 0x000fe200078ec0ff */
[----:B------:R-:W-:Y:S02]  /*1300*/  IMAD R12, R12, R6, R13 ;  /* 0x000000060c0c7224 */ /* 0x000fe400078e020d */
[----:B------:R-:W-:Y:S02]  /*1310*/  @P1 IMAD R3, R20, R18, R15 ;  /* 0x0000001214031224 */ /* 0x000fe400078e020f */
[----:B-1----:R-:W-:-:S02]  /*1320*/  IMAD R6, R8, R29, R34 ;  /* 0x0000001d08067224 */ /* 0x002fc400078e0222 */
[----:B------:R-:W-:Y:S02]  /*1330*/  IMAD R22, R12, R28, R3 ;  /* 0x0000001c0c167224 */ /* 0x000fe400078e0203 */
[----:B------:R-:W-:Y:S02]  /*1340*/  IMAD R7, R6, R21, R7 ;  /* 0x0000001506077224 */ /* 0x000fe400078e0207 */
[----:B------:R-:W-:Y:S02]  /*1350*/  IMAD.MOV.U32 R3, RZ, RZ, 0x1 ;  /* 0x00000001ff037424 */ /* 0x000fe400078e00ff */
[----:B------:R-:W-:Y:S01]  /*1360*/  IMAD.MOV.U32 R18, RZ, RZ, R30 ;  /* 0x000000ffff127224 */ /* 0x000fe200078e001e */
[----:B------:R-:W-:Y:S02]  /*1370*/  SEL R19, R7, R22, !P1 ;  /* 0x0000001607137207 */ /* 0x000fe40004800000 */
[----:B------:R-:W-:-:S07]  /*1380*/  SEL R22, R22, R7, !P1 ;  /* 0x0000000716167207 */ /* 0x000fce0004800000 */
.L_x_11:
[----:B------:R-:W-:Y:S05]  /*1390*/  @!P2 BRA `(.L_x_14) ;  /* 0x0000004c0034a947 */ /* 0x000fea0003800000 */
[----:B------:R-:W-:-:S13]  /*13a0*/  ISETP.GT.U32.AND P0, PT, R31, 0x1, PT ;  /* 0x000000011f00780c */ /* 0x000fda0003f04070 */
[----:B------:R-:W-:Y:S05]  /*13b0*/  @P0 EXIT ;  /* 0x000000000000094d */ /* 0x000fea0003800000 */
.L_x_15:
[----:B------:R-:W-:-:S08]  /*13c0*/  NOP ;  /* 0x0000000000007918 */ /* 0x000fd00000000000 */
[----:B------:R-:W1:Y:S02]  /*13d0*/  USETMAXREG.TRY_ALLOC.CTAPOOL UP0, 0xe8 ;  /* 0x000000e8000079c8 */ /* 0x000e640008000600 */
[----:B-1----:R-:W-:-:S13]  /*13e0*/  PLOP3.LUT P0, PT, PT, PT, UP0, 0x80, 0x0 ;  /* 0x000000000000781c */ /* 0x002fda0003f0f008 */
[----:B------:R-:W-:Y:S05]  /*13f0*/  @!P0 BRA `(.L_x_15) ;  /* 0xfffffffc00f08947 */ /* 0x000fea000383ffff */
[----:B------:R-:W-:-:S13]  /*1400*/  LOP3.LUT P0, RZ, R3, 0xff, RZ, 0xc0, !PT ;  /* 0x000000ff03ff7812 */ /* 0x000fda000780c0ff */
[----:B------:R-:W-:Y:S05]  /*1410*/  @!P0 EXIT ;  /* 0x000000000000894d */ /* 0x000fea0003800000 */
[----:B------:R-:W2:Y:S01]  /*1420*/  LDL.64 R8, [R1] ;  /* 0x0000000001087983 */ /* 0x000ea20000100a00 */
[----:B------:R-:W-:Y:S01]  /*1430*/  SHF.R.S32.HI R3, RZ, 0x1f, R4 ;  /* 0x0000001fff037819 */ /* 0x000fe20000011404 */
[----:B------:R-:W1:Y:S01]  /*1440*/  S2UR UR4, SR_CgaCtaId ;  /* 0x00000000000479c3 */ /* 0x000e620000008800 */
[----:B------:R-:W-:Y:S01]  /*1450*/  UMOV UR42, 0x400 ;  /* 0x00000400002a7882 */ /* 0x000fe20000000000 */
[----:B------:R-:W-:Y:S01]  /*1460*/  UISETP.LT.AND UP0, UPT, UR40, 0x1, UPT ;  /* 0x000000012800788c */ /* 0x000fe2000bf01270 */
[CC--:B------:R-:W-:Y:S01]  /*1470*/  LEA.HI R5, R3.reuse, R4.reuse, RZ, 0x2 ;  /* 0x0000000403057211 */ /* 0x0c0fe200078f10ff */
[----:B------:R-:W-:Y:S01]  /*1480*/  UIADD3 UR5, UR45, -0x1, URZ ;  /* 0xffffffff2d057890 */ /* 0x000fe2000fffe03f */
[----:B------:R-:W-:Y:S01]  /*1490*/  LEA.HI R3, R3, R4, RZ, 0x5 ;  /* 0x0000000403037211 */ /* 0x000fe200078f28ff */
[----:B------:R-:W-:Y:S01]  /*14a0*/  USEL UR44, UR40, 0x1, UP0 ;  /* 0x00000001282c7887 */ /* 0x000fe20008000000 */
[--C-:B------:R-:W-:Y:S01]  /*14b0*/  SHF.R.S32.HI R82, RZ, 0x2, R5.reuse ;  /* 0x00000002ff527819 */ /* 0x100fe20000011405 */
[----:B------:R-:W3:Y:S01]  /*14c0*/  LDC R86, c[0x0][0x658] ;  /* 0x00019600ff567b82 */ /* 0x000ee20000000800 */
[----:B------:R-:W-:Y:S01]  /*14d0*/  SHF.R.S32.HI R7, RZ, 0x1f, R5 ;  /* 0x0000001fff077819 */ /* 0x000fe20000011405 */
[----:B------:R-:W-:Y:S01]  /*14e0*/  UISETP.NE.AND UP0, UPT, UR5, URZ, UPT ;  /* 0x0000003f0500728c */ /* 0x000fe2000bf05270 */
[----:B------:R-:W-:Y:S01]  /*14f0*/  SHF.R.S32.HI R3, RZ, 0x5, R3 ;  /* 0x00000005ff037819 */ /* 0x000fe20000011403 */
[----:B------:R-:W-:Y:S01]  /*1500*/  ULDC UR8, c[0x0][0x284] ;  /* 0x0000a10000087ab9 */ /* 0x000fe20000000800 */
[----:B------:R-:W-:Y:S01]  /*1510*/  LEA.HI R7, R7, R82, RZ, 0x3 ;  /* 0x0000005207077211 */ /* 0x000fe200078f18ff */
[----:B------:R-:W-:Y:S01]  /*1520*/  USEL UR7, URZ, 0x1, UP0 ;  /* 0x000000013f077887 */ /* 0x000fe20008000000 */
[----:B------:R-:W-:Y:S01]  /*1530*/  LOP3.LUT R5, R5, 0xfffffffc, RZ, 0xc0, !PT ;  /* 0xfffffffc05057812 */ /* 0x000fe200078ec0ff */
[----:B------:R-:W4:Y:S01]  /*1540*/  LDC R6, c[0x0][0x288] ;  /* 0x0000a200ff067b82 */ /* 0x000f220000000800 */
[----:B------:R-:W-:Y:S01]  /*1550*/  LOP3.LUT R7, R7, 0xfffffff8, RZ, 0xc0, !PT ;  /* 0xfffffff807077812 */ /* 0x000fe200078ec0ff */
[----:B------:R-:W-:-:S02]  /*1560*/  USHF.L.U32 UR41, UR40, 0x1, URZ ;  /* 0x0000000128297899 */ /* 0x000fc4000800063f */
[----:B------:R-:W-:Y:S01]  /*1570*/  IMAD.IADD R5, R4, 0x1, -R5 ;  /* 0x0000000104057824 */ /* 0x000fe200078e0a05 */
[----:B------:R-:W-:Y:S01]  /*1580*/  UIADD3 UR44, -UR44, UR40, URZ ;  /* 0x000000282c2c7290 */ /* 0x000fe2000fffe13f */
[----:B------:R-:W-:Y:S01]  /*1590*/  IMAD.IADD R82, R82, 0x1, -R7 ;  /* 0x0000000152527824 */ /* 0x000fe200078e0a07 */
[----:B-1----:R-:W-:Y:S01]  /*15a0*/  ULEA UR42, UR4, UR42, 0x18 ;  /* 0x0000002a042a7291 */ /* 0x002fe2000f8ec03f */
[----:B------:R-:W-:Y:S01]  /*15b0*/  IMAD.MOV.U32 R7, RZ, RZ, 0x1 ;  /* 0x00000001ff077424 */ /* 0x000fe200078e00ff */
[----:B------:R-:W-:Y:S02]  /*15c0*/  USHF.L.U32 UR4, UR5, 0x3, URZ ;  /* 0x0000000305047899 */ /* 0x000fe4000800063f */
[--C-:B------:R-:W-:Y:S01]  /*15d0*/  SHF.R.S32.HI R83, RZ, 0x1f, R82.reuse ;  /* 0x0000001fff537819 */ /* 0x100fe20000011452 */
[--C-:B------:R-:W-:Y:S01]  /*15e0*/  IMAD R90, R3, -0x10, -R82.reuse ;  /* 0xfffffff0035a7824 */ /* 0x100fe200078e0a52 */
[----:B------:R-:W-:Y:S01]  /*15f0*/  UIADD3 UR5, UR42, 0x14280, URZ ;  /* 0x000142802a057890 */ /* 0x000fe2000fffe03f */
[----:B------:R-:W-:Y:S01]  /*1600*/  IMAD.SHL.U32 R84, R5, 0x2, RZ ;  /* 0x0000000205547824 */ /* 0x000fe200078e00ff */
[----:B------:R-:W-:Y:S01]  /*1610*/  UIADD3 UR6, UR42, 0x280, URZ ;  /* 0x000002802a067890 */ /* 0x000fe2000fffe03f */
[----:B------:R-:W-:Y:S01]  /*1620*/  IMAD.WIDE R82, R3, 0x10, R82 ;  /* 0x0000001003527825 */ /* 0x000fe200078e0252 */
[----:B------:R-:W-:-:S02]  /*1630*/  USHF.R.U32.HI UR5, URZ, 0x4, UR5 ;  /* 0x000000043f057899 */ /* 0x000fc40008011605 */
[----:B------:R-:W-:Y:S01]  /*1640*/  USHF.R.U32.HI UR6, URZ, 0x4, UR6 ;  /* 0x000000043f067899 */ /* 0x000fe20008011606 */
[----:B------:R-:W-:Y:S01]  /*1650*/  IMAD.MOV.U32 R3, RZ, RZ, -0x1 ;  /* 0xffffffffff037424 */ /* 0x000fe200078e00ff */
[----:B------:R-:W-:Y:S01]  /*1660*/  UIADD3 UR43, UR42, 0x150, URZ ;  /* 0x000001502a2b7890 */ /* 0x000fe2000fffe03f */
[----:B------:R-:W-:Y:S01]  /*1670*/  IMAD.U32 R92, RZ, RZ, UR7 ;  /* 0x00000007ff5c7e24 */ /* 0x000fe2000f8e00ff */
[----:B------:R-:W-:Y:S01]  /*1680*/  ULOP3.LUT UR4, UR4, 0x8, URZ, 0xc0, !UPT ;  /* 0x0000000804047892 */ /* 0x000fe2000f8ec03f */
[----:B----4-:R-:W-:Y:S01]  /*1690*/  IMAD R87, R5, -0x2, R6 ;  /* 0xfffffffe05577824 */ /* 0x010fe200078e0206 */
[-C--:B---3--:R-:W-:Y:S01]  /*16a0*/  SHF.L.U32 R3, R3, R86.reuse, RZ ;  /* 0x0000005603037219 */ /* 0x088fe200000006ff */
[----:B------:R-:W-:Y:S01]  /*16b0*/  ULOP3.LUT UR5, UR5, 0x3fff, URZ, 0xc0, !UPT ;  /* 0x00003fff05057892 */ /* 0x000fe2000f8ec03f */
[----:B------:R-:W-:Y:S01]  /*16c0*/  SHF.L.U32 R86, R7, R86, RZ ;  /* 0x0000005607567219 */ /* 0x000fe200000006ff */
[----:B------:R-:W-:Y:S01]  /*16d0*/  ULOP3.LUT UR6, UR6, 0x3fff, URZ, 0xc0, !UPT ;  /* 0x00003fff06067892 */ /* 0x000fe2000f8ec03f */
[----:B------:R-:W-:Y:S01]  /*16e0*/  LOP3.LUT R89, RZ, R3, RZ, 0x33, !PT ;  /* 0x00000003ff597212 */ /* 0x000fe200078e33ff */
[----:B------:R-:W-:Y:S01]  /*16f0*/  VIADD R90, R90, UR8 ;  /* 0x000000085a5a7c36 */ /* 0x000fe20008000000 */
[----:B------:R-:W-:Y:S01]  /*1700*/  SHF.R.S32.HI R85, RZ, 0x1f, R84 ;  /* 0x0000001fff557819 */ /* 0x000fe20000011454 */
[----:B------:R-:W-:-:S02]  /*1710*/  ULEA UR45, UR45, UR43, 0x3 ;  /* 0x0000002b2d2d7291 */ /* 0x000fc4000f8e183f */
[----:B------:R-:W-:Y:S02]  /*1720*/  ULOP3.LUT UR46, UR4, 0x8, URZ, 0x3c, !UPT ;  /* 0x00000008042e7892 */ /* 0x000fe4000f8e3c3f */
[----:B------:R-:W-:Y:S02]  /*1730*/  ULOP3.LUT UR47, UR4, 0x18, URZ, 0x3c, !UPT ;  /* 0x00000018042f7892 */ /* 0x000fe4000f8e3c3f */
[----:B------:R-:W-:Y:S02]  /*1740*/  ULOP3.LUT UR48, UR5, 0x10000, URZ, 0xfc, !UPT ;  /* 0x0001000005307892 */ /* 0x000fe4000f8efc3f */
[----:B------:R-:W-:Y:S01]  /*1750*/  ULOP3.LUT UR49, UR6, 0x10000, URZ, 0xfc, !UPT ;  /* 0x0001000006317892 */ /* 0x000fe2000f8efc3f */
[----:B--2---:R-:W-:-:S11]  /*1760*/  SHF.L.U64.HI R88, R8, 0x1, R0 ;  /* 0x0000000108587819 */ /* 0x004fd60000010200 */
.L_x_151:
[----:B------:R-:W-:-:S04]  /*1770*/  SHF.L.U32 R0, R92, 0x1f, RZ ;  /* 0x0000001f5c007819 */ /* 0x000fc800000006ff */
[----:B-1----:R-:W1:Y:S02]  /*1780*/  SYNCS.PHASECHK.TRANS64.TRYWAIT P0, [UR45+-0x8], R0 ;  /* 0xfffff800ff0075a7 */ /* 0x002e64000800016d */
[----:B-1-3--:R-:W-:Y:S05]  /*1790*/  @!P0 BRA `(.L_x_16) ;  /* 0x00000060005c8947 */ /* 0x00afea0003800000 */
.L_x_189:
[----:B------:R-:W-:Y:S02]  /*17a0*/  ULDC UR4, c[0x0][0x28c] ;  /* 0x0000a30000047ab9 */ /* 0x000fe40000000800 */
[----:B------:R-:W-:-:S13]  /*17b0*/  ISETP.LT.AND P0, PT, RZ, UR4, PT ;  /* 0x00000004ff007c0c */ /* 0x000fda000bf01270 */
[----:B------:R-:W-:Y:S05]  /*17c0*/  @P0 BRA `(.L_x_17) ;  /* 0x0000000000400947 */ /* 0x000fea0003800000 */
[----:B-1----:R-:W-:Y:S01]  /*17d0*/  MOV R0, 0x0 ;  /* 0x0000000000007802 */ /* 0x002fe20000000f00 */
[----:B------:R-:W-:Y:S01]  /*17e0*/  ULDC.64 UR4, c[0x4][0x68] ;  /* 0x01001a0000047ab9 */ /* 0x000fe20000000a00 */
[----:B------:R-:W-:Y:S01]  /*17f0*/  ULDC.64 UR6, c[0x4][0x8] ;  /* 0x0100020000067ab9 */ /* 0x000fe20000000a00 */
[----:B------:R-:W-:Y:S01]  /*1800*/  IMAD.U32 R4, RZ, RZ, UR4 ;  /* 0x00000004ff047e24 */ /* 0x000fe2000f8e00ff */
[----:B------:R1:W2:Y:S01]  /*1810*/  LDC.64 R14, c[0x4][R0] ;  /* 0x01000000000e7b82 */ /* 0x0002a20000000a00 */
[----:B------:R-:W-:Y:S01]  /*1820*/  IMAD.U32 R5, RZ, RZ, UR5 ;  /* 0x00000005ff057e24 */ /* 0x000fe2000f8e00ff */
[----:B------:R-:W-:Y:S01]  /*1830*/  ULDC.64 UR4, c[0x4][0x70] ;  /* 0x01001c0000047ab9 */ /* 0x000fe20000000a00 */
[----:B0-----:R-:W-:Y:S02]  /*1840*/  IMAD.U32 R10, RZ, RZ, UR6 ;  /* 0x00000006ff0a7e24 */ /* 0x001fe4000f8e00ff */
[----:B------:R-:W-:Y:S02]  /*1850*/  IMAD.U32 R6, RZ, RZ, UR4 ;  /* 0x00000004ff067e24 */ /* 0x000fe4000f8e00ff */
[----:B------:R-:W-:-:S02]  /*1860*/  IMAD.U32 R7, RZ, RZ, UR5 ;  /* 0x00000005ff077e24 */ /* 0x000fc4000f8e00ff */
[----:B------:R-:W-:Y:S02]  /*1870*/  IMAD.U32 R11, RZ, RZ, UR7 ;  /* 0x00000007ff0b7e24 */ /* 0x000fe4000f8e00ff */
[----:B------:R-:W-:Y:S02]  /*1880*/  IMAD.MOV.U32 R8, RZ, RZ, 0x1e1 ;  /* 0x000001e1ff087424 */ /* 0x000fe400078e00ff */
[----:B------:R-:W-:Y:S02]  /*1890*/  IMAD.MOV.U32 R12, RZ, RZ, 0x1 ;  /* 0x00000001ff0c7424 */ /* 0x000fe400078e00ff */
[----:B-1----:R-:W-:-:S07]  /*18a0*/  IMAD.MOV.U32 R13, RZ, RZ, RZ ;  /* 0x000000ffff0d7224 */ /* 0x002fce00078e00ff */
[----:B------:R-:W-:-:S07]  /*18b0*/  LEPC R20, `(.L_x_17) ;  /* 0x000000001014794e */ /* 0x000fce0000000000 */
[----:B--2--5:R-:W-:Y:S05]  /*18c0*/  CALL.ABS.NOINC R14 ;  /* 0x000000000e007343 */ /* 0x024fea0003c00000 */
.L_x_17:
[----:B-1----:R-:W-:-:S04]  /*18d0*/  LOP3.LUT R0, R23, 0x1, RZ, 0xfc, !PT ;  /* 0x0000000117007812 */ /* 0x002fc800078efcff */
[----:B------:R-:W-:-:S13]  /*18e0*/  ISETP.NE.AND P0, PT, R0, 0x3, PT ;  /* 0x000000030000780c */ /* 0x000fda0003f05270 */
[----:B------:R-:W-:Y:S05]  /*18f0*/  @!P0 BRA `(.L_x_18) ;  /* 0x0000000000048947 */ /* 0x000fea0003800000 */
[----:B------:R-:W-:Y:S01]  /*1900*/  BPT.TRAP 0x1 ;  /* 0x000000040000795c */ /* 0x000fe20000300000 */
.L_x_18:
[----:B------:R-:W-:Y:S02]  /*1910*/  IMAD.U32 R3, RZ, RZ, UR38 ;  /* 0x00000026ff037e24 */ /* 0x000fe4000f8e00ff */
[----:B------:R-:W-:-:S03]  /*1920*/  IMAD.U32 R0, RZ, RZ, UR39 ;  /* 0x00000027ff007e24 */ /* 0x000fc6000f8e00ff */
[----:B------:R-:W-:Y:S02]  /*1930*/  LEA R3, R3, UR42, 0x3 ;  /* 0x0000002a03037c11 */ /* 0x000fe4000f8e18ff */
[----:B------:R-:W-:-:S04]  /*1940*/  SHF.L.U32 R0, R0, 0x1f, RZ ;  /* 0x0000001f00007819 */ /* 0x000fc800000006ff */
[----:B------:R1:W2:Y:S01]  /*1950*/  SYNCS.PHASECHK.TRANS64.TRYWAIT P1, [R3+URZ], R0 ;  /* 0x00000000030075a7 */ /* 0x0002a2000802017f */
[----:B------:R-:W-:Y:S05]  /*1960*/  @!P0 BRA `(.L_x_19) ;  /* 0x0000000000048947 */ /* 0x000fea0003800000 */
[----:B------:R-:W-:Y:S01]  /*1970*/  BPT.TRAP 0x1 ;  /* 0x000000040000795c */ /* 0x000fe20000300000 */
.L_x_19:
[----:B--2---:R-:W-:Y:S05]  /*1980*/  @P1 BRA `(.L_x_20) ;  /* 0x0000000000081947 */ /* 0x004fea0003800000 */
[----:B------:R-:W2:Y:S02]  /*1990*/  SYNCS.PHASECHK.TRANS64.TRYWAIT P1, [R3+URZ], R0 ;  /* 0x00000000030075a7 */ /* 0x000ea4000802017f */
[----:B--2---:R-:W-:Y:S05]  /*19a0*/  @!P1 BRA `(.L_x_21) ;  /* 0x0000005c00f09947 */ /* 0x004fea0003800000 */
.L_x_20:
[----:B------:R-:W-:Y:S05]  /*19b0*/  WARPSYNC.ALL ;  /* 0x0000000000007948 */ /* 0x000fea0003800000 */
[----:B------:R-:W-:Y:S01]  /*19c0*/  ULEA UR9, UR38, UR49, 0x8 ;  /* 0x0000003126097291 */ /* 0x000fe2000f8e403f */
[----:B------:R-:W-:Y:S01]  /*19d0*/  WARPGROUP.ARRIVE ;  /* 0x00000000000079c5 */ /* 0x000fe20000000000 */
[----:B------:R-:W-:Y:S01]  /*19e0*/  UIMAD UR8, UR38, 0x1c0, UR48 ;  /* 0x000001c0260878a4 */ /* 0x000fe2000f8e0230 */
[----:B-12---:R-:W-:Y:S01]  /*19f0*/  IMAD.U32 R0, RZ, RZ, UR44 ;  /* 0x0000002cff007e24 */ /* 0x006fe2000f8e00ff */
[----:B------:R-:W-:Y:S01]  /*1a00*/  UMOV UR5, 0x80000020 ;  /* 0x8000002000057882 */ /* 0x000fe20000000000 */
[----:B------:R-:W-:Y:S01]  /*1a10*/  UMOV UR7, 0x80000020 ;  /* 0x8000002000077882 */ /* 0x000fe20000000000 */
[----:B------:R-:W-:Y:S01]  /*1a20*/  UIADD3 UR10, UR8, 0x40, URZ ;  /* 0x00000040080a7890 */ /* 0x000fe2000fffe03f */
[----:B------:R-:W-:-:S02]  /*1a30*/  UMOV UR4, UR9 ;  /* 0x0000000900047c82 */ /* 0x000fc40008000000 */
[----:B------:R-:W-:Y:S01]  /*1a40*/  UMOV UR6, UR8 ;  /* 0x0000000800067c82 */ /* 0x000fe20008000000 */
[----:B------:R-:W-:Y:S01]  /*1a50*/  UIADD3 UR11, UR8, 0x80, URZ ;  /* 0x00000080080b7890 */ /* 0x000fe2000fffe03f */
[----:B------:R-:W-:Y:S01]  /*1a60*/  IGMMA.64x16x32.S8.S8 R72, gdesc[UR4], RZ, !UPT, gsb0 ;  /* 0x00600000044879f1 */ /* 0x000fe2000c0410ff */
[----:B------:R-:W-:Y:S01]  /*1a70*/  UMOV UR7, 0x80000020 ;  /* 0x8000002000077882 */ /* 0x000fe20000000000 */
[----:B------:R-:W-:Y:S01]  /*1a80*/  UMOV UR6, UR10 ;  /* 0x0000000a00067c82 */ /* 0x000fe20008000000 */
[----:B------:R-:W-:Y:S01]  /*1a90*/  UIADD3 UR12, UR8, 0xc0, URZ ;  /* 0x000000c0080c7890 */ /* 0x000fe2000fffe03f */
[----:B------:R-:W-:Y:S01]  /*1aa0*/  ISETP.GE.AND P1, PT, R0, 0x1, PT ;  /* 0x000000010000780c */ /* 0x000fe20003f26270 */
[----:B------:R-:W-:Y:S01]  /*1ab0*/  UIADD3 UR10, UR8, 0x100, URZ ;  /* 0x00000100080a7890 */ /* 0x000fe2000fffe03f */
[----:B------:R-:W-:Y:S02]  /*1ac0*/  WARPGROUP.DEPBAR.LE gsb0, 0x0 ;  /* 0x00008000000079c5 */ /* 0x000fe40000010000 */
[----:B------:R-:W-:-:S06]  /*1ad0*/  WARPGROUP.ARRIVE ;  /* 0x00000000000079c5 */ /* 0x000fcc0000000000 */
[----:B------:R-:W-:Y:S01]  /*1ae0*/  IGMMA.64x16x32.S8.S8 R64, gdesc[UR4], RZ, !UPT, gsb0 ;  /* 0x00600000044079f1 */ /* 0x000fe2000c0410ff */
[----:B------:R-:W-:Y:S01]  /*1af0*/  UMOV UR6, UR11 ;  /* 0x0000000b00067c82 */ /* 0x000fe20008000000 */
[----:B------:R-:W-:Y:S01]  /*1b00*/  UMOV UR7, 0x80000020 ;  /* 0x8000002000077882 */ /* 0x000fe20000000000 */
        /* <DEDUP_REMOVED lines=24> */
[----:B------:R-:W-:Y:S02]  /*1c90*/  WARPGROUP.DEPBAR.LE gsb0, 0x0 ;  /* 0x00008000000079c5 */ /* 0x000fe40000010000 */
[----:B------:R-:W-:-:S06]  /*1ca0*/  WARPGROUP.ARRIVE ;  /* 0x00000000000079c5 */ /* 0x000fcc0000000000 */
[----:B------:R-:W-:Y:S01]  /*1cb0*/  IGMMA.64x16x32.S8.S8 R24, gdesc[UR4], RZ, !UPT, gsb0 ;  /* 0x00600000041879f1 */ /* 0x000fe2000c0410ff */
[----:B------:R-:W-:Y:S02]  /*1cc0*/  UIADD3 UR4, UR9, 0x2, URZ ;  /* 0x0000000209047890 */ /* 0x000fe4000fffe03f */
[----:B------:R-:W-:Y:S01]  /*1cd0*/  UIADD3 UR6, UR8, 0x2, URZ ;  /* 0x0000000208067890 */ /* 0x000fe2000fffe03f */
[----:B------:R-:W-:Y:S01]  /*1ce0*/  UMOV UR5, 0x80000020 ;  /* 0x8000002000057882 */ /* 0x000fe20000000000 */
[----:B------:R-:W-:Y:S01]  /*1cf0*/  UMOV UR7, 0x80000020 ;  /* 0x8000002000077882 */ /* 0x000fe20000000000 */
[----:B------:R-:W-:Y:S01]  /*1d00*/  UIADD3 UR9, UR8, 0x42, URZ ;  /* 0x0000004208097890 */ /* 0x000fe2000fffe03f */
[----:B------:R-:W-:Y:S02]  /*1d10*/  WARPGROUP.DEPBAR.LE gsb0, 0x0 ;  /* 0x00008000000079c5 */ /* 0x000fe40000010000 */
[----:B------:R-:W-:-:S06]  /*1d20*/  WARPGROUP.ARRIVE ;  /* 0x00000000000079c5 */ /* 0x000fcc0000000000 */
[----:B------:R-:W-:Y:S01]  /*1d30*/  IGMMA.64x16x32.S8.S8 R72, gdesc[UR4], R72, gsb0 ;  /* 0x00600000044879f1 */ /* 0x000fe20008041048 */
[----:B------:R-:W-:Y:S01]  /*1d40*/  UMOV UR6, UR9 ;  /* 0x0000000900067c82 */ /* 0x000fe20008000000 */
[----:B------:R-:W-:Y:S01]  /*1d50*/  UMOV UR7, 0x80000020 ;  /* 0x8000002000077882 */ /* 0x000fe20000000000 */
[----:B------:R-:W-:Y:S01]  /*1d60*/  UIADD3 UR9, UR8, 0x102, URZ ;  /* 0x0000010208097890 */ /* 0x000fe2000fffe03f */
[----:B------:R-:W-:Y:S02]  /*1d70*/  WARPGROUP.DEPBAR.LE gsb0, 0x0 ;  /* 0x00008000000079c5 */ /* 0x000fe40000010000 */
[----:B------:R-:W-:-:S06]  /*1d80*/  WARPGROUP.ARRIVE ;  /* 0x00000000000079c5 */ /* 0x000fcc0000000000 */
[----:B------:R-:W-:Y:S01]  /*1d90*/  IGMMA.64x16x32.S8.S8 R64, gdesc[UR4], R64, gsb0 ;  /* 0x00600000044079f1 */ /* 0x000fe20008041040 */
[----:B------:R-:W-:Y:S01]  /*1da0*/  UMOV UR6, UR10 ;  /* 0x0000000a00067c82 */ /* 0x000fe20008000000 */
[----:B------:R-:W-:Y:S01]  /*1db0*/  UMOV UR7, 0x80000020 ;  /* 0x8000002000077882 */ /* 0x000fe20000000000 */
[----:B------:R-:W-:Y:S02]  /*1dc0*/  UIADD3 UR10, UR8, 0x142, URZ ;  /* 0x00000142080a7890 */ /* 0x000fe4000fffe03f */
[----:B------:R-:W-:Y:S01]  /*1dd0*/  UIADD3 UR8, UR8, 0x182, URZ ;  /* 0x0000018208087890 */ /* 0x000fe2000fffe03f */
[----:B------:R-:W-:Y:S02]  /*1de0*/  WARPGROUP.DEPBAR.LE gsb0, 0x0 ;  /* 0x00008000000079c5 */ /* 0x000fe40000010000 */
[----:B------:R-:W-:-:S06]  /*1df0*/  WARPGROUP.ARRIVE ;  /* 0x00000000000079c5 */ /* 0x000fcc0000000000 */
[----:B------:R-:W-:Y:S01]  /*1e00*/  IGMMA.64x16x32.S8.S8 R56, gdesc[UR4], R56, gsb0 ;  /* 0x00600000043879f1 */ /* 0x000fe20008041038 */
[----:B------:R-:W-:Y:S01]  /*1e10*/  UMOV UR6, UR11 ;  /* 0x0000000b00067c82 */ /* 0x000fe20008000000 */
[----:B------:R-:W-:Y:S01]  /*1e20*/  UMOV UR7, 0x80000020 ;  /* 0x8000002000077882 */ /* 0x000fe20000000000 */
        /* <DEDUP_REMOVED lines=17> */
[----:B------:R-:W-:Y:S03]  /*1f40*/  IGMMA.64x16x32.S8.S8 R24, gdesc[UR4], R24, gsb0 ;  /* 0x00600000041879f1 */ /* 0x000fe60008041018 */
[----:B------:R-:W-:Y:S02]  /*1f50*/  WARPGROUP.DEPBAR.LE gsb0, 0x0 ;  /* 0x00008000000079c5 */ /* 0x000fe40000010000 */
[----:B------:R-:W-:Y:S05]  /*1f60*/  @!P1 BRA `(.L_x_22) ;  /* 0x0000000400f89947 */ /* 0x000fea0003800000 */
[----:B------:R-:W-:Y:S01]  /*1f70*/  UIADD3 UR9, UR38, 0x1, URZ ;  /* 0x0000000126097890 */ /* 0x000fe2000fffe03f */
[----:B------:R-:W-:Y:S01]  /*1f80*/  IMAD.U32 R0, RZ, RZ, UR44 ;  /* 0x0000002cff007e24 */ /* 0x000fe2000f8e00ff */
[----:B------:R-:W-:Y:S02]  /*1f90*/  UMOV UR8, UR38 ;  /* 0x0000002600087c82 */ /* 0x000fe40008000000 */
[----:B------:R-:W-:-:S04]  /*1fa0*/  UISETP.NE.AND UP0, UPT, UR9, 0x14, UPT ;  /* 0x000000140900788c */ /* 0x000fc8000bf05270 */
[----:B------:R-:W-:Y:S02]  /*1fb0*/  USEL UR4, URZ, 0x1, UP0 ;  /* 0x000000013f047887 */ /* 0x000fe40008000000 */
[----:B------:R-:W-:Y:S02]  /*1fc0*/  USEL UR9, UR9, URZ, UP0 ;  /* 0x0000003f09097287 */ /* 0x000fe40008000000 */
[----:B------:R-:W-:-:S06]  /*1fd0*/  ULOP3.LUT UR4, UR39, UR4, URZ, 0x3c, !UPT ;  /* 0x0000000427047292 */ /* 0x000fcc000f8e3c3f */
[----:B------:R-:W-:-:S07]  /*1fe0*/  IMAD.U32 R5, RZ, RZ, UR4 ;  /* 0x00000004ff057e24 */ /* 0x000fce000f8e00ff */
.L_x_29:
[----:B-12---:R-:W-:Y:S05]  /*1ff0*/  @!P0 BRA `(.L_x_23) ;  /* 0x0000000000048947 */ /* 0x006fea0003800000 */
[----:B------:R-:W-:Y:S01]  /*2000*/  BPT.TRAP 0x1 ;  /* 0x000000040000795c */ /* 0x000fe20000300000 */
.L_x_23:
[----:B------:R-:W-:Y:S01]  /*2010*/  ULEA UR4, UR9, UR42, 0x3 ;  /* 0x0000002a09047291 */ /* 0x000fe2000f8e183f */
[----:B------:R-:W-:-:S08]  /*2020*/  SHF.L.U32 R3, R5, 0x1f, RZ ;  /* 0x0000001f05037819 */ /* 0x000fd000000006ff */
[----:B------:R1:W2:Y:S01]  /*2030*/  SYNCS.PHASECHK.TRANS64.TRYWAIT P1, [UR4], R3 ;  /* 0x00000003ff0075a7 */ /* 0x0002a20008020144 */
[----:B------:R-:W-:Y:S05]  /*2040*/  @!P0 BRA `(.L_x_24) ;  /* 0x0000000000048947 */ /* 0x000fea0003800000 */
[----:B------:R-:W-:Y:S01]  /*2050*/  BPT.TRAP 0x1 ;  /* 0x000000040000795c */ /* 0x000fe20000300000 */
.L_x_24:
[----:B--2---:R-:W-:Y:S05]  /*2060*/  @P1 BRA `(.L_x_25) ;  /* 0x0000000000081947 */ /* 0x004fea0003800000 */
[----:B------:R-:W2:Y:S02]  /*2070*/  SYNCS.PHASECHK.TRANS64.TRYWAIT P1, [UR4], R3 ;  /* 0x00000003ff0075a7 */ /* 0x000ea40008020144 */
[----:B--2---:R-:W-:Y:S05]  /*2080*/  @!P1 BRA `(.L_x_26) ;  /* 0x00000058004c9947 */ /* 0x004fea0003800000 */
.L_x_25:
[----:B------:R-:W-:Y:S01]  /*2090*/  ULEA UR11, UR9, UR49, 0x8 ;  /* 0x00000031090b7291 */ /* 0x000fe2000f8e403f */
[----:B------:R-:W-:Y:S01]  /*20a0*/  WARPGROUP.ARRIVE ;  /* 0x00000000000079c5 */ /* 0x000fe20000000000 */
[----:B------:R-:W-:Y:S01]  /*20b0*/  UIMAD UR10, UR9, 0x1c0, UR48 ;  /* 0x000001c0090a78a4 */ /* 0x000fe2000f8e0230 */
[----:B------:R-:W-:Y:S01]  /*20c0*/  UMOV UR5, 0x80000020 ;  /* 0x8000002000057882 */ /* 0x000fe20000000000 */
[----:B------:R-:W-:Y:S02]  /*20d0*/  UMOV UR7, 0x80000020 ;  /* 0x8000002000077882 */ /* 0x000fe40000000000 */
[----:B------:R-:W-:Y:S01]  /*20e0*/  UIADD3 UR12, UR10, 0x40, URZ ;  /* 0x000000400a0c7890 */ /* 0x000fe2000fffe03f */
[----:B------:R-:W-:Y:S02]  /*20f0*/  UMOV UR4, UR11 ;  /* 0x0000000b00047c82 */ /* 0x000fe40008000000 */
[----:B------:R-:W-:Y:S01]  /*2100*/  UMOV UR6, UR10 ;  /* 0x0000000a00067c82 */ /* 0x000fe20008000000 */
[----:B------:R-:W-:Y:S01]  /*2110*/  UIADD3 UR13, UR10, 0x80, URZ ;  /* 0x000000800a0d7890 */ /* 0x000fe2000fffe03f */
[----:B------:R-:W-:Y:S01]  /*2120*/  IGMMA.64x16x32.S8.S8 R72, gdesc[UR4], R72, gsb0 ;  /* 0x00600000044879f1 */ /* 0x000fe20008041048 */
[----:B------:R-:W-:Y:S01]  /*2130*/  UMOV UR7, 0x80000020 ;  /* 0x8000002000077882 */ /* 0x000fe20000000000 */
[----:B------:R-:W-:Y:S01]  /*2140*/  UMOV UR6, UR12 ;  /* 0x0000000c00067c82 */ /* 0x000fe20008000000 */
[----:B------:R-:W-:-:S02]  /*2150*/  UIADD3 UR14, UR10, 0xc0, URZ ;  /* 0x000000c00a0e7890 */ /* 0x000fc4000fffe03f */
        /* <DEDUP_REMOVED lines=76> */
[----:B------:R-:W-:Y:S01]  /*2620*/  BPT.TRAP 0x1 ;  /* 0x000000040000795c */ /* 0x000fe20000300000 */
.L_x_27:
[----:B------:R-:W-:Y:S01]  /*2630*/  ULEA UR4, UR8, UR42, 0x3 ;  /* 0x0000002a08047291 */ /* 0x000fe2000f8e183f */
[----:B------:R-:W-:-:S03]  /*2640*/  ISETP.GT.U32.AND P1, PT, R23, 0x1, PT ;  /* 0x000000011700780c */ /* 0x000fc60003f24070 */
[----:B------:R-:W-:-:S04]  /*2650*/  UIADD3 UR4, UR4, 0xa0, URZ ;  /* 0x000000a004047890 */ /* 0x000fc8000fffe03f */
[----:B------:R-:W-:-:S09]  /*2660*/  UPRMT UR4, URZ, 0x654, UR4 ;  /* 0x000006543f047896 */ /* 0x000fd20008000004 */
[----:B------:R-:W-:Y:S01]  /*2670*/  SYNCS.ARRIVE.TRANS64.RED.A1T0 RZ, [UR4], RZ ;  /* 0x000000ffffff79a7 */ /* 0x000fe20008100404 */
[----:B------:R-:W-:Y:S05]  /*2680*/  @P1 BRA `(.L_x_28) ;  /* 0x0000000000041947 */ /* 0x000fea0003800000 */
[----:B------:R-:W-:Y:S01]  /*2690*/  BPT.TRAP 0x1 ;  /* 0x000000040000795c */ /* 0x000fe20000300000 */
.L_x_28:
[----:B------:R-:W-:Y:S01]  /*26a0*/  UIADD3 UR9, UR9, 0x1, URZ ;  /* 0x0000000109097890 */ /* 0x000fe2000fffe03f */
[C---:B------:R-:W-:Y:S01]  /*26b0*/  ISETP.GT.AND P1, PT, R0.reuse, 0x1, PT ;  /* 0x000000010000780c */ /* 0x040fe20003f24270 */
[----:B------:R-:W-:Y:S01]  /*26c0*/  UIADD3 UR8, UR8, 0x1, URZ ;  /* 0x0000000108087890 */ /* 0x000fe2000fffe03f */
[----:B------:R-:W-:Y:S01]  /*26d0*/  VIADD R0, R0, 0xffffffff ;  /* 0xffffffff00007836 */ /* 0x000fe20000000000 */
[----:B------:R-:W-:Y:S02]  /*26e0*/  UISETP.NE.AND UP0, UPT, UR9, 0x14, UPT ;  /* 0x000000140900788c */ /* 0x000fe4000bf05270 */
[----:B------:R-:W-:Y:S02]  /*26f0*/  UISETP.NE.AND UP1, UPT, UR8, 0x14, UPT ;  /* 0x000000140800788c */ /* 0x000fe4000bf25270 */
[----:B------:R-:W-:Y:S02]  /*2700*/  USEL UR4, URZ, 0x1, UP0 ;  /* 0x000000013f047887 */ /* 0x000fe40008000000 */
[----:B------:R-:W-:-:S02]  /*2710*/  USEL UR9, UR9, URZ, UP0 ;  /* 0x0000003f09097287 */ /* 0x000fc40008000000 */
[----:B------:R-:W-:Y:S02]  /*2720*/  USEL UR8, UR8, URZ, UP1 ;  /* 0x0000003f08087287 */ /* 0x000fe40008800000 */
[----:B------:R-:W-:Y:S01]  /*2730*/  LOP3.LUT R5, R5, UR4, RZ, 0x3c, !PT ;  /* 0x0000000405057c12 */ /* 0x000fe2000f8e3cff */
[----:B------:R-:W-:Y:S09]  /*2740*/  @P1 BRA `(.L_x_29) ;  /* 0xfffffff800281947 */ /* 0x000ff2000383ffff */
.L_x_22:
[----:B------:R-:W3:Y:S01]  /*2750*/  LDC R0, c[0x0][0x28c] ;  /* 0x0000a300ff007b82 */ /* 0x000ee20000000800 */
[----:B-12---:R-:W-:-:S04]  /*2760*/  IMAD.U32 R3, RZ, RZ, UR46 ;  /* 0x0000002eff037e24 */ /* 0x006fc8000f8e00ff */
[----:B------:R1:W-:Y:S01]  /*2770*/  SYNCS.ARRIVE.TRANS64.A1T0 RZ, [R3+UR43], RZ ;  /* 0x000000ff03ff79a7 */ /* 0x0003e2000810002b */
[----:B---3--:R-:W-:-:S13]  /*2780*/  ISETP.GE.AND P1, PT, R0, 0x1, PT ;  /* 0x000000010000780c */ /* 0x008fda0003f26270 */
[----:B-1----:R-:W-:Y:S05]  /*2790*/  @!P1 BRA `(.L_x_30) ;  /* 0x0000000000349947 */ /* 0x002fea0003800000 */
[----:B------:R-:W-:Y:S05]  /*27a0*/  @!P0 BRA `(.L_x_31) ;  /* 0x0000000000048947 */ /* 0x000fea0003800000 */
[----:B------:R-:W-:Y:S01]  /*27b0*/  BPT.TRAP 0x1 ;  /* 0x000000040000795c */ /* 0x000fe20000300000 */
.L_x_31:
[----:B------:R-:W-:Y:S01]  /*27c0*/  UIADD3 UR6, UR38, UR44, URZ ;  /* 0x0000002c26067290 */ /* 0x000fe2000fffe03f */
[----:B------:R-:W-:-:S03]  /*27d0*/  ISETP.GT.U32.AND P0, PT, R23, 0x1, PT ;  /* 0x000000011700780c */ /* 0x000fc60003f04070 */
[----:B------:R-:W-:-:S04]  /*27e0*/  UIMAD.WIDE.U32 UR4, UR6, -0x33333333, URZ ;  /* 0xcccccccd060478a5 */ /* 0x000fc8000f8e003f */
[----:B------:R-:W-:-:S04]  /*27f0*/  USHF.R.U32.HI UR4, URZ, 0x4, UR5 ;  /* 0x000000043f047899 */ /* 0x000fc80008011605 */
[----:B------:R-:W-:-:S04]  /*2800*/  UIMAD UR6, UR4, -0x14, UR6 ;  /* 0xffffffec040678a4 */ /* 0x000fc8000f8e0206 */
[----:B------:R-:W-:-:S04]  /*2810*/  ULEA UR6, UR6, UR42, 0x3 ;  /* 0x0000002a06067291 */ /* 0x000fc8000f8e183f */
[----:B------:R-:W-:-:S04]  /*2820*/  UIADD3 UR6, UR6, 0xa0, URZ ;  /* 0x000000a006067890 */ /* 0x000fc8000fffe03f */
[----:B------:R-:W-:-:S09]  /*2830*/  UPRMT UR6, URZ, 0x654, UR6 ;  /* 0x000006543f067896 */ /* 0x000fd20008000006 */
[----:B------:R-:W-:Y:S01]  /*2840*/  SYNCS.ARRIVE.TRANS64.RED.A1T0 RZ, [UR6], RZ ;  /* 0x000000ffffff79a7 */ /* 0x000fe20008100406 */
[----:B------:R-:W-:Y:S05]  /*2850*/  @P0 BRA `(.L_x_30) ;  /* 0x0000000000040947 */ /* 0x000fea0003800000 */
[----:B------:R-:W-:Y:S01]  /*2860*/  BPT.TRAP 0x1 ;  /* 0x000000040000795c */ /* 0x000fe20000300000 */
.L_x_30:
[----:B------:R-:W-:Y:S01]  /*2870*/  SHF.L.U32 R0, R92, 0x1f, RZ ;  /* 0x0000001f5c007819 */ /* 0x000fe200000006ff */
[----:B------:R-:W-:Y:S01]  /*2880*/  UIADD3 UR38, UR38, UR41, URZ ;  /* 0x0000002926267290 */ /* 0x000fe2000fffe03f */
[----:B------:R-:W-:Y:S01]  /*2890*/  IMAD R13, R19, 0x70, RZ ;  /* 0x00000070130d7824 */ /* 0x000fe200078e02ff */
[----:B------:R-:W-:Y:S01]  /*28a0*/  UISETP.GE.U32.AND UP1, UPT, UR41, 0x14, UPT ;  /* 0x000000142900788c */ /* 0x000fe2000bf26070 */
[----:B------:R-:W1:Y:S01]  /*28b0*/  SYNCS.PHASECHK.TRANS64.TRYWAIT P0, [UR45+0x8], R0 ;  /* 0x00000800ff0075a7 */ /* 0x000e62000800016d */
[----:B------:R-:W-:Y:S01]  /*28c0*/  UISETP.GT.U32.AND UP0, UPT, UR38, 0x13, UPT ;  /* 0x000000132600788c */ /* 0x000fe2000bf04070 */
[----:B0-----:R-:W-:Y:S01]  /*28d0*/  SHF.R.S32.HI R11, RZ, 0x1f, R18 ;  /* 0x0000001fff0b7819 */ /* 0x001fe20000011412 */
[----:B------:R-:W-:Y:S02]  /*28e0*/  UIMAD.WIDE.U32 UR4, UR38, -0x33333333, URZ ;  /* 0xcccccccd260478a5 */ /* 0x000fe4000f8e003f */
[----:B------:R-:W-:Y:S02]  /*28f0*/  UISETP.LT.U32.AND UP0, UPT, UR41, 0x14, UP0 ;  /* 0x000000142900788c */ /* 0x000fe40008701070 */
[----:B------:R-:W-:-:S02]  /*2900*/  USHF.R.U32.HI UR4, URZ, 0x4, UR5 ;  /* 0x000000043f047899 */ /* 0x000fc40008011605 */
[----:B------:R-:W-:Y:S02]  /*2910*/  USEL UR6, URZ, 0x1, !UP0 ;  /* 0x000000013f067887 */ /* 0x000fe4000c000000 */
[----:B------:R-:W-:Y:S02]  /*2920*/  UIMAD UR38, UR4, -0x14, UR38 ;  /* 0xffffffec042678a4 */ /* 0x000fe4000f8e0226 */
[----:B------:R-:W-:-:S04]  /*2930*/  ULOP3.LUT UR39, UR39, UR6, URZ, 0x3c, !UPT ;  /* 0x0000000627277292 */ /* 0x000fc8000f8e3c3f */
[----:B------:R-:W-:Y:S01]  /*2940*/  @UP1 ULOP3.LUT UR39, UR39, 0x1, UR4, 0x78, !UPT ;  /* 0x0000000127271892 */ /* 0x000fe2000f8e7804 */
[----:B-1----:R-:W-:Y:S11]  /*2950*/  @!P0 BRA `(.L_x_32) ;  /* 0x0000005000308947 */ /* 0x002ff60003800000 */
.L_x_190:
[----:B0-----:R-:W-:Y:S01]  /*2960*/  IMAD.SHL.U32 R3, R22, 0x40, RZ ;  /* 0x0000004016037824 */ /* 0x001fe200078e00ff */
[----:B------:R-:W-:Y:S01]  /*2970*/  ULDC UR6, c[0x0][0x284] ;  /* 0x0000a10000067ab9 */ /* 0x000fe20000000800 */
[----:B------:R-:W-:Y:S01]  /*2980*/  ULDC.64 UR4, c[0x0][0x5d0] ;  /* 0x0001740000047ab9 */ /* 0x000fe20000000a00 */
[----:B------:R-:W-:Y:S01]  /*2990*/  SHF.R.S32.HI R10, RZ, 0x1f, R13 ;  /* 0x0000001fff0a7819 */ /* 0x000fe2000001140d */
[----:B------:R-:W-:Y:S01]  /*29a0*/  IMAD R7, R11, UR4, RZ ;  /* 0x000000040b077c24 */ /* 0x000fe2000f8e02ff */
[----:B------:R-:W-:Y:S01]  /*29b0*/  ISETP.GE.AND P0, PT, R3, UR6, PT ;  /* 0x0000000603007c0c */ /* 0x000fe2000bf06270 */
[C---:B------:R-:W-:Y:S01]  /*29c0*/  IMAD.WIDE.U32 R4, R18.reuse, UR4, R84 ;  /* 0x0000000412047c25 */ /* 0x040fe2000f8e0054 */
[----:B------:R-:W-:Y:S02]  /*29d0*/  ULDC UR4, c[0x0][0x288] ;  /* 0x0000a20000047ab9 */ /* 0x000fe40000000800 */
[C---:B------:R-:W-:Y:S01]  /*29e0*/  ISETP.GE.OR P0, PT, R13.reuse, UR4, P0 ;  /* 0x000000040d007c0c */ /* 0x040fe20008706670 */
[----:B------:R-:W-:Y:S01]  /*29f0*/  IMAD R7, R18, UR5, R7 ;  /* 0x0000000512077c24 */ /* 0x000fe2000f8e0207 */
[----:B------:R-:W-:-:S04]  /*2a00*/  IADD3 R4, P1, R13, R4, RZ ;  /* 0x000000040d047210 */ /* 0x000fc80007f3e0ff */
[----:B------:R-:W-:-:S07]  /*2a10*/  IADD3.X R5, R10, R5, R7, P1, !PT ;  /* 0x000000050a057210 */ /* 0x000fce0000ffe407 */
[----:B------:R-:W-:Y:S05]  /*2a20*/  @P0 BRA `(.L_x_33) ;  /* 0x0000002c00fc0947 */ /* 0x000fea0003800000 */
[----:B------:R-:W0:Y:S01]  /*2a30*/  LDC.64 R8, c[0x0][0x5c8] ;  /* 0x00017200ff087b82 */ /* 0x000e220000000a00 */
[----:B------:R-:W-:Y:S01]  /*2a40*/  IMAD.WIDE R14, R22, 0x40, R82 ;  /* 0x00000040160e7825 */ /* 0x000fe200078e0252 */
[----:B------:R-:W-:Y:S01]  /*2a50*/  ULDC.64 UR4, c[0x0][0x5c0] ;  /* 0x0001700000047ab9 */ /* 0x000fe20000000a00 */
[----:B------:R-:W-:Y:S02]  /*2a60*/  BSSY B0, `(.L_x_33) ;  /* 0x00002fb000007945 */ /* 0x000fe40003800000 */
[----:B------:R-:W-:Y:S02]  /*2a70*/  IMAD.IADD R19, R87, 0x1, -R13 ;  /* 0x0000000157137824 */ /* 0x000fe400078e0a0d */
[-C--:B0-----:R-:W-:Y:S02]  /*2a80*/  IMAD R0, R15, R8.reuse, RZ ;  /* 0x000000080f007224 */ /* 0x081fe400078e02ff */
[----:B------:R-:W-:-:S04]  /*2a90*/  IMAD.WIDE.U32 R4, R14, R8, R4 ;  /* 0x000000080e047225 */ /* 0x000fc800078e0004 */
[----:B------:R-:W-:Y:S01]  /*2aa0*/  IMAD R7, R14, R9, R0 ;  /* 0x000000090e077224 */ /* 0x000fe200078e0200 */
[----:B------:R-:W-:Y:S01]  /*2ab0*/  IADD3 R4, P0, R4, UR4, RZ ;  /* 0x0000000404047c10 */ /* 0x000fe2000ff1e0ff */
[----:B------:R-:W-:Y:S02]  /*2ac0*/  IMAD.IADD R0, R90, 0x1, -R3 ;  /* 0x000000015a007824 */ /* 0x000fe400078e0a03 */
[----:B------:R-:W-:Y:S01]  /*2ad0*/  IMAD.IADD R7, R5, 0x1, R7 ;  /* 0x0000000105077824 */ /* 0x000fe200078e0207 */
[----:B------:R-:W-:-:S04]  /*2ae0*/  LEA R6, P1, R8, R4, 0x3 ;  /* 0x0000000408067211 */ /* 0x000fc800078218ff */
[----:B------:R-:W-:Y:S02]  /*2af0*/  IADD3.X R5, R7, UR5, RZ, P0, !PT ;  /* 0x0000000507057c10 */ /* 0x000fe400087fe4ff */
[----:B-----5:R-:W-:Y:S02]  /*2b00*/  ISETP.NE.AND P0, PT, R81, RZ, PT ;  /* 0x000000ff5100720c */ /* 0x020fe40003f05270 */
[----:B------:R-:W-:-:S11]  /*2b10*/  LEA.HI.X R7, R8, R5, R9, 0x3, P1 ;  /* 0x0000000508077211 */ /* 0x000fd600008f1c09 */
[----:B------:R-:W-:Y:S05]  /*2b20*/  @!P0 BRA `(.L_x_34) ;  /* 0x0000002000a88947 */ /* 0x000fea0003800000 */
[----:B------:R-:W0:Y:S01]  /*2b30*/  LDC.64 R94, c[0x0][0x5b0] ;  /* 0x00016c00ff5e7b82 */ /* 0x000e220000000a00 */
[----:B------:R-:W-:Y:S01]  /*2b40*/  ULDC.64 UR4, c[0x0][0x5b8] ;  /* 0x00016e0000047ab9 */ /* 0x000fe20000000a00 */
[----:B------:R-:W-:Y:S01]  /*2b50*/  BSSY B1, `(.L_x_35) ;  /* 0x0000010000017945 */ /* 0x000fe20003800000 */
[----:B------:R-:W-:-:S04]  /*2b60*/  IMAD.WIDE.U32 R8, R18, UR4, R84 ;  /* 0x0000000412087c25 */ /* 0x000fc8000f8e0054 */
[----:B------:R-:W-:Y:S01]  /*2b70*/  IMAD R3, R11, UR4, RZ ;  /* 0x000000040b037c24 */ /* 0x000fe2000f8e02ff */
[----:B------:R-:W1:Y:S01]  /*2b80*/  LDC.64 R96, c[0x0][0x5a8] ;  /* 0x00016a00ff607b82 */ /* 0x000e620000000a00 */
[----:B------:R-:W-:Y:S02]  /*2b90*/  IADD3 R12, P0, R13, R8, RZ ;  /* 0x000000080d0c7210 */ /* 0x000fe40007f1e0ff */
[----:B------:R-:W-:-:S05]  /*2ba0*/  IMAD R3, R18, UR5, R3 ;  /* 0x0000000512037c24 */ /* 0x000fca000f8e0203 */
[----:B------:R-:W-:Y:S02]  /*2bb0*/  IADD3.X R13, R10, R9, R3, P0, !PT ;  /* 0x000000090a0d7210 */ /* 0x000fe400007fe403 */
[----:B------:R-:W-:-:S04]  /*2bc0*/  ISETP.GE.AND P0, PT, R0, 0x1, PT ;  /* 0x000000010000780c */ /* 0x000fc80003f06270 */
[----:B------:R-:W-:Y:S01]  /*2bd0*/  ISETP.LT.OR P4, PT, R19, 0x1, !P0 ;  /* 0x000000011300780c */ /* 0x000fe20004781670 */
[-C--:B0-----:R-:W-:Y:S02]  /*2be0*/  IMAD R3, R15, R94.reuse, RZ ;  /* 0x0000005e0f037224 */ /* 0x081fe400078e02ff */
[----:B------:R-:W-:-:S04]  /*2bf0*/  IMAD.WIDE.U32 R8, R14, R94, R12 ;  /* 0x0000005e0e087225 */ /* 0x000fc800078e000c */
[----:B------:R-:W-:Y:S01]  /*2c00*/  IMAD R21, R14, R95, R3 ;  /* 0x0000005f0e157224 */ /* 0x000fe200078e0203 */
[----:B-1----:R-:W-:-:S04]  /*2c10*/  IADD3 R8, P1, R8, R96, RZ ;  /* 0x0000006008087210 */ /* 0x002fc80007f3e0ff */
[----:B------:R-:W-:Y:S01]  /*2c20*/  IADD3.X R9, R97, R9, R21, P1, !PT ;  /* 0x0000000961097210 */ /* 0x000fe20000ffe415 */
[----:B------:R-:W-:Y:S08]  /*2c30*/  @P4 BRA `(.L_x_36) ;  /* 0x0000000000044947 */ /* 0x000ff00003800000 */
[----:B------:R0:W5:Y:S02]  /*2c40*/  LDG.E.U8 R91, desc[UR36][R8.64] ;  /* 0x00000024085b7981 */ /* 0x000164000c1e1100 */
.L_x_36:
[----:B------:R-:W-:Y:S05]  /*2c50*/  BSYNC B1 ;  /* 0x0000000000017941 */ /* 0x000fea0003800000 */
.L_x_35:
[----:B-----5:R-:W-:Y:S01]  /*2c60*/  LOP3.LUT R3, R91, 0xffff, RZ, 0xc0, !PT ;  /* 0x0000ffff5b037812 */ /* 0x020fe200078ec0ff */
[C---:B------:R-:W-:Y:S01]  /*2c70*/  IMAD.SHL.U32 R10, R94.reuse, 0x8, RZ ;  /* 0x000000085e0a7824 */ /* 0x040fe200078e00ff */
[----:B------:R-:W-:Y:S01]  /*2c80*/  ISETP.LT.OR P1, PT, R19, 0x2, !P0 ;  /* 0x000000021300780c */ /* 0x000fe20004721670 */
[----:B------:R-:W-:Y:S01]  /*2c90*/  BSSY B1, `(.L_x_37) ;  /* 0x000000d000017945 */ /* 0x000fe20003800000 */
[----:B------:R-:W-:Y:S02]  /*2ca0*/  PRMT R18, R3, 0x8880, RZ ;  /* 0x0000888003127816 */ /* 0x000fe400000000ff */
[----:B------:R-:W-:-:S03]  /*2cb0*/  SHF.L.U64.HI R11, R94, 0x3, R95 ;  /* 0x000000035e0b7819 */ /* 0x000fc6000001025f */
[----:B------:R-:W-:Y:S02]  /*2cc0*/  IMAD R3, R18, R81, RZ ;  /* 0x0000005112037224 */ /* 0x000fe400078e02ff */
[----:B------:R-:W-:-:S04]  /*2cd0*/  IMAD.WIDE.U32 R10, R14, R94, R10 ;  /* 0x0000005e0e0a7225 */ /* 0x000fc800078e000a */
[----:B------:R-:W-:Y:S01]  /*2ce0*/  @!P4 IMAD R15, R72, R80, R3 ;  /* 0x00000050480fc224 */ /* 0x000fe200078e0203 */
[----:B------:R-:W-:Y:S01]  /*2cf0*/  IADD3 R10, P2, P3, R12, R96, R10 ;  /* 0x000000600c0a7210 */ /* 0x000fe20007b5e00a */
[----:B------:R-:W-:-:S03]  /*2d00*/  IMAD.IADD R18, R21, 0x1, R11 ;  /* 0x0000000115127824 */ /* 0x000fc600078e020b */
[----:B------:R1:W-:Y:S01]  /*2d10*/  @!P4 STG.E.U8 desc[UR36][R4.64], R15 ;  /* 0x0000000f0400c986 */ /* 0x0003e2000c101124 */
[----:B------:R-:W-:Y:S08]  /*2d20*/  @P1 BRA `(.L_x_38) ;  /* 0x00000000000c1947 */ /* 0x000ff00003800000 */
[----:B------:R-:W2:Y:S02]  /*2d30*/  LDG.E.U8 R91, desc[UR36][R8.64+0x1] ;  /* 0x00000124085b7981 */ /* 0x000ea4000c1e1100 */
[----:B--2---:R-:W-:-:S05]  /*2d40*/  PRMT R14, R91, 0x8880, RZ ;  /* 0x000088805b0e7816 */ /* 0x004fca00000000ff */
[----:B------:R-:W-:-:S07]  /*2d50*/  IMAD R3, R14, R81, RZ ;  /* 0x000000510e037224 */ /* 0x000fce00078e02ff */
.L_x_38:
[----:B------:R-:W-:Y:S05]  /*2d60*/  BSYNC B1 ;  /* 0x0000000000017941 */ /* 0x000fea0003800000 */
.L_x_37:
[----:B------:R-:W-:Y:S01]  /*2d70*/  @!P1 IMAD R73, R73, R80, R3 ;  /* 0x0000005049499224 */ /* 0x000fe200078e0203 */
[----:B------:R-:W-:Y:S01]  /*2d80*/  ISETP.GE.AND P0, PT, R0, 0x9, PT ;  /* 0x000000090000780c */ /* 0x000fe20003f06270 */
[----:B------:R-:W-:Y:S01]  /*2d90*/  BSSY B1, `(.L_x_39) ;  /* 0x000000d000017945 */ /* 0x000fe20003800000 */
[----:B------:R-:W-:Y:S02]  /*2da0*/  IADD3.X R11, R13, R97, R18, P2, P3 ;  /* 0x000000610d0b7210 */ /* 0x000fe400017e6412 */
[----:B------:R2:W-:Y:S01]  /*2db0*/  @!P1 STG.E.U8 desc[UR36][R4.64+0x1], R73 ;  /* 0x0000014904009986 */ /* 0x0005e2000c101124 */
[C---:B------:R-:W-:Y:S02]  /*2dc0*/  ISETP.LT.OR P1, PT, R19.reuse, 0x1, !P0 ;  /* 0x000000011300780c */ /* 0x040fe40004721670 */
[C---:B------:R-:W-:Y:S02]  /*2dd0*/  ISETP.GE.AND P3, PT, R19.reuse, 0x9, PT ;  /* 0x000000091300780c */ /* 0x040fe40003f66270 */
[----:B------:R-:W-:-:S02]  /*2de0*/  ISETP.GE.AND P2, PT, R19, 0xa, PT ;  /* 0x0000000a1300780c */ /* 0x000fc40003f46270 */
[----:B------:R-:W-:Y:S02]  /*2df0*/  ISETP.LT.OR P0, PT, R19, 0x2, !P0 ;  /* 0x000000021300780c */ /* 0x000fe40004701670 */
[C---:B------:R-:W-:Y:S02]  /*2e00*/  ISETP.LT.OR P5, PT, R0.reuse, 0x1, !P3 ;  /* 0x000000010000780c */ /* 0x040fe40005fa1670 */
[----:B------:R-:W-:-:S03]  /*2e10*/  ISETP.LT.OR P4, PT, R0, 0x1, !P2 ;  /* 0x000000010000780c */ /* 0x000fc60005781670 */
[----:B--2---:R-:W-:Y:S10]  /*2e20*/  @P1 BRA `(.L_x_40) ;  /* 0x00000000000c1947 */ /* 0x004ff40003800000 */
[----:B------:R-:W2:Y:S02]  /*2e30*/  LDG.E.U8 R91, desc[UR36][R10.64] ;  /* 0x000000240a5b7981 */ /* 0x000ea4000c1e1100 */
[----:B--2---:R-:W-:-:S05]  /*2e40*/  PRMT R12, R91, 0x8880, RZ ;  /* 0x000088805b0c7816 */ /* 0x004fca00000000ff */
[----:B------:R-:W-:-:S07]  /*2e50*/  IMAD R3, R12, R81, RZ ;  /* 0x000000510c037224 */ /* 0x000fce00078e02ff */
.L_x_40:
[----:B------:R-:W-:Y:S05]  /*2e60*/  BSYNC B1 ;  /* 0x0000000000017941 */ /* 0x000fea0003800000 */
.L_x_39:
[----:B------:R-:W-:Y:S01]  /*2e70*/  @!P1 IMAD R13, R74, R80, R3 ;  /* 0x000000504a0d9224 */ /* 0x000fe200078e0203 */
[----:B------:R-:W-:Y:S04]  /*2e80*/  BSSY B1, `(.L_x_41) ;  /* 0x0000006000017945 */ /* 0x000fe80003800000 */
[----:B------:R2:W-:Y:S01]  /*2e90*/  @!P1 STG.E.U8 desc[UR36][R6.64], R13 ;  /* 0x0000000d06009986 */ /* 0x0005e2000c101124 */
[----:B------:R-:W-:Y:S05]  /*2ea0*/  @P0 BRA `(.L_x_42) ;  /* 0x00000000000c0947 */ /* 0x000fea0003800000 */
[----:B------:R-:W3:Y:S02]  /*2eb0*/  LDG.E.U8 R91, desc[UR36][R10.64+0x1] ;  /* 0x000001240a5b7981 */ /* 0x000ee4000c1e1100 */
[----:B---3--:R-:W-:-:S05]  /*2ec0*/  PRMT R12, R91, 0x8880, RZ ;  /* 0x000088805b0c7816 */ /* 0x008fca00000000ff */
[----:B------:R-:W-:-:S07]  /*2ed0*/  IMAD R3, R12, R81, RZ ;  /* 0x000000510c037224 */ /* 0x000fce00078e02ff */
.L_x_42:
[----:B------:R-:W-:Y:S05]  /*2ee0*/  BSYNC B1 ;  /* 0x0000000000017941 */ /* 0x000fea0003800000 */
.L_x_41:
[----:B------:R-:W-:Y:S01]  /*2ef0*/  @!P0 IMAD R75, R75, R80, R3 ;  /* 0x000000504b4b8224 */ /* 0x000fe200078e0203 */
[----:B------:R-:W-:Y:S04]  /*2f00*/  BSSY B1, `(.L_x_43) ;  /* 0x0000006000017945 */ /* 0x000fe80003800000 */
[----:B------:R3:W-:Y:S01]  /*2f10*/  @!P0 STG.E.U8 desc[UR36][R6.64+0x1], R75 ;  /* 0x0000014b06008986 */ /* 0x0007e2000c101124 */
[----:B------:R-:W-:Y:S05]  /*2f20*/  @P5 BRA `(.L_x_44) ;  /* 0x00000000000c5947 */ /* 0x000fea0003800000 */
[----:B------:R-:W4:Y:S02]  /*2f30*/  LDG.E.U8 R91, desc[UR36][R8.64+0x8] ;  /* 0x00000824085b7981 */ /* 0x000f24000c1e1100 */
[----:B----4-:R-:W-:-:S05]  /*2f40*/  PRMT R12, R91, 0x8880, RZ ;  /* 0x000088805b0c7816 */ /* 0x010fca00000000ff */
[----:B------:R-:W-:-:S07]  /*2f50*/  IMAD R3, R12, R81, RZ ;  /* 0x000000510c037224 */ /* 0x000fce00078e02ff */
.L_x_44:
[----:B------:R-:W-:Y:S05]  /*2f60*/  BSYNC B1 ;  /* 0x0000000000017941 */ /* 0x000fea0003800000 */
.L_x_43:
[----:B--2---:R-:W-:Y:S01]  /*2f70*/  @!P5 IMAD R13, R76, R80, R3 ;  /* 0x000000504c0dd224 */ /* 0x004fe200078e0203 */
[----:B------:R-:W-:Y:S04]  /*2f80*/  BSSY B1, `(.L_x_45) ;  /* 0x0000006000017945 */ /* 0x000fe80003800000 */
[----:B------:R2:W-:Y:S01]  /*2f90*/  @!P5 STG.E.U8 desc[UR36][R4.64+0x8], R13 ;  /* 0x0000080d0400d986 */ /* 0x0005e2000c101124 */
[----:B------:R-:W-:Y:S05]  /*2fa0*/  @P4 BRA `(.L_x_46) ;  /* 0x00000000000c4947 */ /* 0x000fea0003800000 */
[----:B------:R-:W4:Y:S02]  /*2fb0*/  LDG.E.U8 R91, desc[UR36][R8.64+0x9] ;  /* 0x00000924085b7981 */ /* 0x000f24000c1e1100 */
[----:B----4-:R-:W-:-:S05]  /*2fc0*/  PRMT R12, R91, 0x8880, RZ ;  /* 0x000088805b0c7816 */ /* 0x010fca00000000ff */
[----:B------:R-:W-:-:S07]  /*2fd0*/  IMAD R3, R12, R81, RZ ;  /* 0x000000510c037224 */ /* 0x000fce00078e02ff */
.L_x_46:
[----:B------:R-:W-:Y:S05]  /*2fe0*/  BSYNC B1 ;  /* 0x0000000000017941 */ /* 0x000fea0003800000 */
.L_x_45:
[C---:B------:R-:W-:Y:S01]  /*2ff0*/  ISETP.LT.OR P3, PT, R0.reuse, 0x9, !P3 ;  /* 0x000000090000780c */ /* 0x040fe20005f61670 */
[----:B------:R-:W-:Y:S01]  /*3000*/  @!P4 IMAD R77, R77, R80, R3 ;  /* 0x000000504d4dc224 */ /* 0x000fe200078e0203 */
[C---:B------:R-:W-:Y:S01]  /*3010*/  ISETP.GE.AND P1, PT, R19.reuse, 0x11, PT ;  /* 0x000000111300780c */ /* 0x040fe20003f26270 */
[----:B------:R-:W-:Y:S01]  /*3020*/  BSSY B1, `(.L_x_47) ;  /* 0x000000a000017945 */ /* 0x000fe20003800000 */
[----:B------:R-:W-:Y:S02]  /*3030*/  ISETP.GE.AND P0, PT, R19, 0x12, PT ;  /* 0x000000121300780c */ /* 0x000fe40003f06270 */
[----:B------:R4:W-:Y:S01]  /*3040*/  @!P4 STG.E.U8 desc[UR36][R4.64+0x9], R77 ;  /* 0x0000094d0400c986 */ /* 0x0009e2000c101124 */
[C---:B------:R-:W-:Y:S02]  /*3050*/  ISETP.LT.OR P2, PT, R0.reuse, 0x9, !P2 ;  /* 0x000000090000780c */ /* 0x040fe40005741670 */
[C---:B------:R-:W-:Y:S02]  /*3060*/  ISETP.LT.OR P5, PT, R0.reuse, 0x1, !P1 ;  /* 0x000000010000780c */ /* 0x040fe40004fa1670 */
[----:B------:R-:W-:-:S02]  /*3070*/  ISETP.LT.OR P4, PT, R0, 0x1, !P0 ;  /* 0x000000010000780c */ /* 0x000fc40004781670 */
[----:B------:R-:W-:Y:S11]  /*3080*/  @P3 BRA `(.L_x_48) ;  /* 0x00000000000c3947 */ /* 0x000ff60003800000 */
[----:B------:R-:W5:Y:S02]  /*3090*/  LDG.E.U8 R91, desc[UR36][R10.64+0x8] ;  /* 0x000008240a5b7981 */ /* 0x000f64000c1e1100 */
[----:B-----5:R-:W-:-:S05]  /*30a0*/  PRMT R12, R91, 0x8880, RZ ;  /* 0x000088805b0c7816 */ /* 0x020fca00000000ff */
[----:B------:R-:W-:-:S07]  /*30b0*/  IMAD R3, R12, R81, RZ ;  /* 0x000000510c037224 */ /* 0x000fce00078e02ff */
.L_x_48:
[----:B------:R-:W-:Y:S05]  /*30c0*/  BSYNC B1 ;  /* 0x0000000000017941 */ /* 0x000fea0003800000 */
.L_x_47:
[----:B--2---:R-:W-:Y:S01]  /*30d0*/  @!P3 IMAD R13, R78, R80, R3 ;  /* 0x000000504e0db224 */ /* 0x004fe200078e0203 */
[----:B------:R-:W-:Y:S04]  /*30e0*/  BSSY B1, `(.L_x_49) ;  /* 0x0000006000017945 */ /* 0x000fe80003800000 */
[----:B------:R2:W-:Y:S01]  /*30f0*/  @!P3 STG.E.U8 desc[UR36][R6.64+0x8], R13 ;  /* 0x0000080d0600b986 */ /* 0x0005e2000c101124 */
[----:B------:R-:W-:Y:S05]  /*3100*/  @P2 BRA `(.L_x_50) ;  /* 0x00000000000c2947 */ /* 0x000fea0003800000 */
[----:B------:R-:W5:Y:S02]  /*3110*/  LDG.E.U8 R91, desc[UR36][R10.64+0x9] ;  /* 0x000009240a5b7981 */ /* 0x000f64000c1e1100 */
[----:B-----5:R-:W-:-:S05]  /*3120*/  PRMT R12, R91, 0x8880, RZ ;  /* 0x000088805b0c7816 */ /* 0x020fca00000000ff */
[----:B------:R-:W-:-:S07]  /*3130*/  IMAD R3, R12, R81, RZ ;  /* 0x000000510c037224 */ /* 0x000fce00078e02ff */
.L_x_50:
[----:B------:R-:W-:Y:S05]  /*3140*/  BSYNC B1 ;  /* 0x0000000000017941 */ /* 0x000fea0003800000 */
.L_x_49:
[----:B------:R-:W-:Y:S01]  /*3150*/  @!P2 IMAD R79, R79, R80, R3 ;  /* 0x000000504f4fa224 */ /* 0x000fe200078e0203 */
[----:B------:R-:W-:Y:S04]  /*3160*/  BSSY B1, `(.L_x_51) ;  /* 0x0000006000017945 */ /* 0x000fe80003800000 */
[----:B------:R0:W-:Y:S01]  /*3170*/  @!P2 STG.E.U8 desc[UR36][R6.64+0x9], R79 ;  /* 0x0000094f0600a986 */ /* 0x0001e2000c101124 */
[----:B------:R-:W-:Y:S05]  /*3180*/  @P5 BRA `(.L_x_52) ;  /* 0x00000000000c5947 */ /* 0x000fea0003800000 */
[----:B------:R-:W5:Y:S02]  /*3190*/  LDG.E.U8 R91, desc[UR36][R8.64+0x10] ;  /* 0x00001024085b7981 */ /* 0x000f64000c1e1100 */
[----:B-----5:R-:W-:-:S05]  /*31a0*/  PRMT R12, R91, 0x8880, RZ ;  /* 0x000088805b0c7816 */ /* 0x020fca00000000ff */
[----:B------:R-:W-:-:S07]  /*31b0*/  IMAD R3, R12, R81, RZ ;  /* 0x000000510c037224 */ /* 0x000fce00078e02ff */
.L_x_52:
[----:B------:R-:W-:Y:S05]  /*31c0*/  BSYNC B1 ;  /* 0x0000000000017941 */ /* 0x000fea0003800000 */
.L_x_51:
[----:B--2---:R-:W-:Y:S01]  /*31d0*/  @!P5 IMAD R13, R64, R80, R3 ;  /* 0x00000050400dd224 */ /* 0x004fe200078e0203 */
[----:B------:R-:W-:Y:S04]  /*31e0*/  BSSY B1, `(.L_x_53) ;  /* 0x0000006000017945 */ /* 0x000fe80003800000 */
[----:B------:R2:W-:Y:S01]  /*31f0*/  @!P5 STG.E.U8 desc[UR36][R4.64+0x10], R13 ;  /* 0x0000100d0400d986 */ /* 0x0005e2000c101124 */
[----:B------:R-:W-:Y:S05]  /*3200*/  @P4 BRA `(.L_x_54) ;  /* 0x00000000000c4947 */ /* 0x000fea0003800000 */
[----:B------:R-:W5:Y:S02]  /*3210*/  LDG.E.U8 R91, desc[UR36][R8.64+0x11] ;  /* 0x00001124085b7981 */ /* 0x000f64000c1e1100 */
[----:B-----5:R-:W-:-:S05]  /*3220*/  PRMT R12, R91, 0x8880, RZ ;  /* 0x000088805b0c7816 */ /* 0x020fca00000000ff */
[----:B------:R-:W-:-:S07]  /*3230*/  IMAD R3, R12, R81, RZ ;  /* 0x000000510c037224 */ /* 0x000fce00078e02ff */
.L_x_54:
[----:B------:R-:W-:Y:S05]  /*3240*/  BSYNC B1 ;  /* 0x0000000000017941 */ /* 0x000fea0003800000 */
.L_x_53:
        /* <DEDUP_REMOVED lines=13> */
.L_x_56:
[----:B------:R-:W-:Y:S05]  /*3320*/  BSYNC B1 ;  /* 0x0000000000017941 */ /* 0x000fea0003800000 */
.L_x_55:
[----:B--2---:R-:W-:Y:S01]  /*3330*/  @!P1 IMAD R13, R66, R80, R3 ;  /* 0x00000050420d9224 */ /* 0x004fe200078e0203 */
[----:B------:R-:W-:Y:S04]  /*3340*/  BSSY B1, `(.L_x_57) ;  /* 0x0000006000017945 */ /* 0x000fe80003800000 */
[----:B------:R2:W-:Y:S01]  /*3350*/  @!P1 STG.E.U8 desc[UR36][R6.64+0x10], R13 ;  /* 0x0000100d06009986 */ /* 0x0005e2000c101124 */
[----:B------:R-:W-:Y:S05]  /*3360*/  @P0 BRA `(.L_x_58) ;  /* 0x00000000000c0947 */ /* 0x000fea0003800000 */
[----:B------:R-:W5:Y:S02]  /*3370*/  LDG.E.U8 R91, desc[UR36][R10.64+0x11] ;  /* 0x000011240a5b7981 */ /* 0x000f64000c1e1100 */
[----:B-----5:R-:W-:-:S05]  /*3380*/  PRMT R12, R91, 0x8880, RZ ;  /* 0x000088805b0c7816 */ /* 0x020fca00000000ff */
[----:B------:R-:W-:-:S07]  /*3390*/  IMAD R3, R12, R81, RZ ;  /* 0x000000510c037224 */ /* 0x000fce00078e02ff */
.L_x_58:
[----:B------:R-:W-:Y:S05]  /*33a0*/  BSYNC B1 ;  /* 0x0000000000017941 */ /* 0x000fea0003800000 */
.L_x_57:
[----:B------:R-:W-:Y:S01]  /*33b0*/  @!P0 IMAD R67, R67, R80, R3 ;  /* 0x0000005043438224 */ /* 0x000fe200078e0203 */
[----:B------:R-:W-:Y:S04]  /*33c0*/  BSSY B1, `(.L_x_59) ;  /* 0x0000006000017945 */ /* 0x000fe80003800000 */
[----:B------:R0:W-:Y:S01]  /*33d0*/  @!P0 STG.E.U8 desc[UR36][R6.64+0x11], R67 ;  /* 0x0000114306008986 */ /* 0x0001e2000c101124 */
[----:B------:R-:W-:Y:S05]  /*33e0*/  @P5 BRA `(.L_x_60) ;  /* 0x00000000000c5947 */ /* 0x000fea0003800000 */
[----:B------:R-:W5:Y:S02]  /*33f0*/  LDG.E.U8 R91, desc[UR36][R8.64+0x18] ;  /* 0x00001824085b7981 */ /* 0x000f64000c1e1100 */
[----:B-----5:R-:W-:-:S05]  /*3400*/  PRMT R12, R91, 0x8880, RZ ;  /* 0x000088805b0c7816 */ /* 0x020fca00000000ff */
[----:B------:R-:W-:-:S07]  /*3410*/  IMAD R3, R12, R81, RZ ;  /* 0x000000510c037224 */ /* 0x000fce00078e02ff */
.L_x_60:
[----:B------:R-:W-:Y:S05]  /*3420*/  BSYNC B1 ;  /* 0x0000000000017941 */ /* 0x000fea0003800000 */
.L_x_59:
[----:B--2---:R-:W-:Y:S01]  /*3430*/  @!P5 IMAD R13, R68, R80, R3 ;  /* 0x00000050440dd224 */ /* 0x004fe200078e0203 */
[----:B------:R-:W-:Y:S04]  /*3440*/  BSSY B1, `(.L_x_61) ;  /* 0x0000006000017945 */ /* 0x000fe80003800000 */
[----:B------:R2:W-:Y:S01]  /*3450*/  @!P5 STG.E.U8 desc[UR36][R4.64+0x18], R13 ;  /* 0x0000180d0400d986 */ /* 0x0005e2000c101124 */
[----:B------:R-:W-:Y:S05]  /*3460*/  @P4 BRA `(.L_x_62) ;  /* 0x00000000000c4947 */ /* 0x000fea0003800000 */
[----:B------:R-:W5:Y:S02]  /*3470*/  LDG.E.U8 R91, desc[UR36][R8.64+0x19] ;  /* 0x00001924085b7981 */ /* 0x000f64000c1e1100 */
[----:B-----5:R-:W-:-:S05]  /*3480*/  PRMT R12, R91, 0x8880, RZ ;  /* 0x000088805b0c7816 */ /* 0x020fca00000000ff */
[----:B------:R-:W-:-:S07]  /*3490*/  IMAD R3, R12, R81, RZ ;  /* 0x000000510c037224 */ /* 0x000fce00078e02ff */
.L_x_62:
[----:B------:R-:W-:Y:S05]  /*34a0*/  BSYNC B1 ;  /* 0x0000000000017941 */ /* 0x000fea0003800000 */
.L_x_61:
        /* <DEDUP_REMOVED lines=13> */
.L_x_64:
[----:B------:R-:W-:Y:S05]  /*3580*/  BSYNC B1 ;  /* 0x0000000000017941 */ /* 0x000fea0003800000 */
.L_x_63:
[----:B--2---:R-:W-:Y:S01]  /*3590*/  @!P3 IMAD R13, R70, R80, R3 ;  /* 0x00000050460db224 */ /* 0x004fe200078e0203 */
[----:B------:R-:W-:Y:S04]  /*35a0*/  BSSY B1, `(.L_x_65) ;  /* 0x0000006000017945 */ /* 0x000fe80003800000 */
[----:B------:R2:W-:Y:S01]  /*35b0*/  @!P3 STG.E.U8 desc[UR36][R6.64+0x18], R13 ;  /* 0x0000180d0600b986 */ /* 0x0005e2000c101124 */
[----:B------:R-:W-:Y:S05]  /*35c0*/  @P2 BRA `(.L_x_66) ;  /* 0x00000000000c2947 */ /* 0x000fea0003800000 */
[----:B------:R-:W5:Y:S02]  /*35d0*/  LDG.E.U8 R91, desc[UR36][R10.64+0x19] ;  /* 0x000019240a5b7981 */ /* 0x000f64000c1e1100 */
[----:B-----5:R-:W-:-:S05]  /*35e0*/  PRMT R12, R91, 0x8880, RZ ;  /* 0x000088805b0c7816 */ /* 0x020fca00000000ff */
[----:B------:R-:W-:-:S07]  /*35f0*/  IMAD R3, R12, R81, RZ ;  /* 0x000000510c037224 */ /* 0x000fce00078e02ff */
.L_x_66:
[----:B------:R-:W-:Y:S05]  /*3600*/  BSYNC B1 ;  /* 0x0000000000017941 */ /* 0x000fea0003800000 */
.L_x_65:
[----:B------:R-:W-:Y:S01]  /*3610*/  @!P2 IMAD R71, R71, R80, R3 ;  /* 0x000000504747a224 */ /* 0x000fe200078e0203 */
[----:B------:R-:W-:Y:S04]  /*3620*/  BSSY B1, `(.L_x_67) ;  /* 0x0000006000017945 */ /* 0x000fe80003800000 */
[----:B------:R0:W-:Y:S01]  /*3630*/  @!P2 STG.E.U8 desc[UR36][R6.64+0x19], R71 ;  /* 0x000019470600a986 */ /* 0x0001e2000c101124 */
[----:B------:R-:W-:Y:S05]  /*3640*/  @P5 BRA `(.L_x_68) ;  /* 0x00000000000c5947 */ /* 0x000fea0003800000 */
[----:B------:R-:W5:Y:S02]  /*3650*/  LDG.E.U8 R91, desc[UR36][R8.64+0x20] ;  /* 0x00002024085b7981 */ /* 0x000f64000c1e1100 */
[----:B-----5:R-:W-:-:S05]  /*3660*/  PRMT R12, R91, 0x8880, RZ ;  /* 0x000088805b0c7816 */ /* 0x020fca00000000ff */
[----:B------:R-:W-:-:S07]  /*3670*/  IMAD R3, R12, R81, RZ ;  /* 0x000000510c037224 */ /* 0x000fce00078e02ff */
.L_x_68:
[----:B------:R-:W-:Y:S05]  /*3680*/  BSYNC B1 ;  /* 0x0000000000017941 */ /* 0x000fea0003800000 */
.L_x_67:
[----:B--2---:R-:W-:Y:S01]  /*3690*/  @!P5 IMAD R13, R56, R80, R3 ;  /* 0x00000050380dd224 */ /* 0x004fe200078e0203 */
[----:B------:R-:W-:Y:S04]  /*36a0*/  BSSY B1, `(.L_x_69) ;  /* 0x0000006000017945 */ /* 0x000fe80003800000 */
[----:B------:R2:W-:Y:S01]  /*36b0*/  @!P5 STG.E.U8 desc[UR36][R4.64+0x20], R13 ;  /* 0x0000200d0400d986 */ /* 0x0005e2000c101124 */
[----:B------:R-:W-:Y:S05]  /*36c0*/  @P4 BRA `(.L_x_70) ;  /* 0x00000000000c4947 */ /* 0x000fea0003800000 */
[----:B------:R-:W5:Y:S02]  /*36d0*/  LDG.E.U8 R91, desc[UR36][R8.64+0x21] ;  /* 0x00002124085b7981 */ /* 0x000f64000c1e1100 */
[----:B-----5:R-:W-:-:S05]  /*36e0*/  PRMT R12, R91, 0x8880, RZ ;  /* 0x000088805b0c7816 */ /* 0x020fca00000000ff */
[----:B------:R-:W-:-:S07]  /*36f0*/  IMAD R3, R12, R81, RZ ;  /* 0x000000510c037224 */ /* 0x000fce00078e02ff */
.L_x_70:
[----:B------:R-:W-:Y:S05]  /*3700*/  BSYNC B1 ;  /* 0x0000000000017941 */ /* 0x000fea0003800000 */
.L_x_69:
        /* <DEDUP_REMOVED lines=13> */
.L_x_72:
[----:B------:R-:W-:Y:S05]  /*37e0*/  BSYNC B1 ;  /* 0x0000000000017941 */ /* 0x000fea0003800000 */
.L_x_71:
[----:B--2---:R-:W-:Y:S01]  /*37f0*/  @!P1 IMAD R13, R58, R80, R3 ;  /* 0x000000503a0d9224 */ /* 0x004fe200078e0203 */
[----:B------:R-:W-:Y:S04]  /*3800*/  BSSY B1, `(.L_x_73) ;  /* 0x0000006000017945 */ /* 0x000fe80003800000 */
[----:B------:R2:W-:Y:S01]  /*3810*/  @!P1 STG.E.U8 desc[UR36][R6.64+0x20], R13 ;  /* 0x0000200d06009986 */ /* 0x0005e2000c101124 */
[----:B------:R-:W-:Y:S05]  /*3820*/  @P0 BRA `(.L_x_74) ;  /* 0x00000000000c0947 */ /* 0x000fea0003800000 */
[----:B------:R-:W5:Y:S02]  /*3830*/  LDG.E.U8 R91, desc[UR36][R10.64+0x21] ;  /* 0x000021240a5b7981 */ /* 0x000f64000c1e1100 */
[----:B-----5:R-:W-:-:S05]  /*3840*/  PRMT R12, R91, 0x8880, RZ ;  /* 0x000088805b0c7816 */ /* 0x020fca00000000ff */
[----:B------:R-:W-:-:S07]  /*3850*/  IMAD R3, R12, R81, RZ ;  /* 0x000000510c037224 */ /* 0x000fce00078e02ff */
.L_x_74:
[----:B------:R-:W-:Y:S05]  /*3860*/  BSYNC B1 ;  /* 0x0000000000017941 */ /* 0x000fea0003800000 */
.L_x_73:
[----:B------:R-:W-:Y:S01]  /*3870*/  @!P0 IMAD R59, R59, R80, R3 ;  /* 0x000000503b3b8224 */ /* 0x000fe200078e0203 */
[----:B------:R-:W-:Y:S04]  /*3880*/  BSSY B1, `(.L_x_75) ;  /* 0x0000006000017945 */ /* 0x000fe80003800000 */
[----:B------:R0:W-:Y:S01]  /*3890*/  @!P0 STG.E.U8 desc[UR36][R6.64+0x21], R59 ;  /* 0x0000213b06008986 */ /* 0x0001e2000c101124 */
[----:B------:R-:W-:Y:S05]  /*38a0*/  @P5 BRA `(.L_x_76) ;  /* 0x00000000000c5947 */ /* 0x000fea0003800000 */
[----:B------:R-:W5:Y:S02]  /*38b0*/  LDG.E.U8 R91, desc[UR36][R8.64+0x28] ;  /* 0x00002824085b7981 */ /* 0x000f64000c1e1100 */
[----:B-----5:R-:W-:-:S05]  /*38c0*/  PRMT R12, R91, 0x8880, RZ ;  /* 0x000088805b0c7816 */ /* 0x020fca00000000ff */
[----:B------:R-:W-:-:S07]  /*38d0*/  IMAD R3, R12, R81, RZ ;  /* 0x000000510c037224 */ /* 0x000fce00078e02ff */
.L_x_76:
[----:B------:R-:W-:Y:S05]  /*38e0*/  BSYNC B1 ;  /* 0x0000000000017941 */ /* 0x000fea0003800000 */
.L_x_75:
[----:B--2---:R-:W-:Y:S01]  /*38f0*/  @!P5 IMAD R13, R60, R80, R3 ;  /* 0x000000503c0dd224 */ /* 0x004fe200078e0203 */
[----:B------:R-:W-:Y:S04]  /*3900*/  BSSY B1, `(.L_x_77) ;  /* 0x0000006000017945 */ /* 0x000fe80003800000 */
[----:B------:R2:W-:Y:S01]  /*3910*/  @!P5 STG.E.U8 desc[UR36][R4.64+0x28], R13 ;  /* 0x0000280d0400d986 */ /* 0x0005e2000c101124 */
[----:B------:R-:W-:Y:S05]  /*3920*/  @P4 BRA `(.L_x_78) ;  /* 0x00000000000c4947 */ /* 0x000fea0003800000 */
[----:B------:R-:W5:Y:S02]  /*3930*/  LDG.E.U8 R91, desc[UR36][R8.64+0x29] ;  /* 0x00002924085b7981 */ /* 0x000f64000c1e1100 */
[----:B-----5:R-:W-:-:S05]  /*3940*/  PRMT R12, R91, 0x8880, RZ ;  /* 0x000088805b0c7816 */ /* 0x020fca00000000ff */
[----:B------:R-:W-:-:S07]  /*3950*/  IMAD R3, R12, R81, RZ ;  /* 0x000000510c037224 */ /* 0x000fce00078e02ff */
.L_x_78:
[----:B------:R-:W-:Y:S05]  /*3960*/  BSYNC B1 ;  /* 0x0000000000017941 */ /* 0x000fea0003800000 */
.L_x_77:
        /* <DEDUP_REMOVED lines=13> */
.L_x_80:
[----:B------:R-:W-:Y:S05]  /*3a40*/  BSYNC B1 ;  /* 0x0000000000017941 */ /* 0x000fea0003800000 */
.L_x_79:
[----:B--2---:R-:W-:Y:S01]  /*3a50*/  @!P3 IMAD R13, R62, R80, R3 ;  /* 0x000000503e0db224 */ /* 0x004fe200078e0203 */
[----:B------:R-:W-:Y:S04]  /*3a60*/  BSSY B1, `(.L_x_81) ;  /* 0x0000006000017945 */ /* 0x000fe80003800000 */
[----:B------:R2:W-:Y:S01]  /*3a70*/  @!P3 STG.E.U8 desc[UR36][R6.64+0x28], R13 ;  /* 0x0000280d0600b986 */ /* 0x0005e2000c101124 */
[----:B------:R-:W-:Y:S05]  /*3a80*/  @P2 BRA `(.L_x_82) ;  /* 0x00000000000c2947 */ /* 0x000fea0003800000 */
[----:B------:R-:W5:Y:S02]  /*3a90*/  LDG.E.U8 R91, desc[UR36][R10.64+0x29] ;  /* 0x000029240a5b7981 */ /* 0x000f64000c1e1100 */
[----:B-----5:R-:W-:-:S05]  /*3aa0*/  PRMT R12, R91, 0x8880, RZ ;  /* 0x000088805b0c7816 */ /* 0x020fca00000000ff */
[----:B------:R-:W-:-:S07]  /*3ab0*/  IMAD R3, R12, R81, RZ ;  /* 0x000000510c037224 */ /* 0x000fce00078e02ff */
.L_x_82:
[----:B------:R-:W-:Y:S05]  /*3ac0*/  BSYNC B1 ;  /* 0x0000000000017941 */ /* 0x000fea0003800000 */
.L_x_81:
[----:B------:R-:W-:Y:S01]  /*3ad0*/  @!P2 IMAD R63, R63, R80, R3 ;  /* 0x000000503f3fa224 */ /* 0x000fe200078e0203 */
[----:B------:R-:W-:Y:S04]  /*3ae0*/  BSSY B1, `(.L_x_83) ;  /* 0x0000006000017945 */ /* 0x000fe80003800000 */
[----:B------:R0:W-:Y:S01]  /*3af0*/  @!P2 STG.E.U8 desc[UR36][R6.64+0x29], R63 ;  /* 0x0000293f0600a986 */ /* 0x0001e2000c101124 */
[----:B------:R-:W-:Y:S05]  /*3b00*/  @P5 BRA `(.L_x_84) ;  /* 0x00000000000c5947 */ /* 0x000fea0003800000 */
[----:B------:R-:W5:Y:S02]  /*3b10*/  LDG.E.U8 R91, desc[UR36][R8.64+0x30] ;  /* 0x00003024085b7981 */ /* 0x000f64000c1e1100 */
[----:B-----5:R-:W-:-:S05]  /*3b20*/  PRMT R12, R91, 0x8880, RZ ;  /* 0x000088805b0c7816 */ /* 0x020fca00000000ff */
[----:B------:R-:W-:-:S07]  /*3b30*/  IMAD R3, R12, R81, RZ ;  /* 0x000000510c037224 */ /* 0x000fce00078e02ff */
.L_x_84:
[----:B------:R-:W-:Y:S05]  /*3b40*/  BSYNC B1 ;  /* 0x0000000000017941 */ /* 0x000fea0003800000 */
.L_x_83:
[----:B--2---:R-:W-:Y:S01]  /*3b50*/  @!P5 IMAD R13, R48, R80, R3 ;  /* 0x00000050300dd224 */ /* 0x004fe200078e0203 */
[----:B------:R-:W-:Y:S04]  /*3b60*/  BSSY B1, `(.L_x_85) ;  /* 0x0000006000017945 */ /* 0x000fe80003800000 */
[----:B------:R2:W-:Y:S01]  /*3b70*/  @!P5 STG.E.U8 desc[UR36][R4.64+0x30], R13 ;  /* 0x0000300d0400d986 */ /* 0x0005e2000c101124 */
[----:B------:R-:W-:Y:S05]  /*3b80*/  @P4 BRA `(.L_x_86) ;  /* 0x00000000000c4947 */ /* 0x000fea0003800000 */
[----:B------:R-:W5:Y:S02]  /*3b90*/  LDG.E.U8 R91, desc[UR36][R8.64+0x31] ;  /* 0x00003124085b7981 */ /* 0x000f64000c1e1100 */
[----:B-----5:R-:W-:-:S05]  /*3ba0*/  PRMT R12, R91, 0x8880, RZ ;  /* 0x000088805b0c7816 */ /* 0x020fca00000000ff */
[----:B------:R-:W-:-:S07]  /*3bb0*/  IMAD R3, R12, R81, RZ ;  /* 0x000000510c037224 */ /* 0x000fce00078e02ff */
.L_x_86:
[----:B------:R-:W-:Y:S05]  /*3bc0*/  BSYNC B1 ;  /* 0x0000000000017941 */ /* 0x000fea0003800000 */
.L_x_85:
        /* <DEDUP_REMOVED lines=13> */
.L_x_88:
[----:B------:R-:W-:Y:S05]  /*3ca0*/  BSYNC B1 ;  /* 0x0000000000017941 */ /* 0x000fea0003800000 */
.L_x_87:
[----:B--2---:R-:W-:Y:S01]  /*3cb0*/  @!P1 IMAD R13, R50, R80, R3 ;  /* 0x00000050320d9224 */ /* 0x004fe200078e0203 */
[----:B------:R-:W-:Y:S04]  /*3cc0*/  BSSY B1, `(.L_x_89) ;  /* 0x0000006000017945 */ /* 0x000fe80003800000 */
[----:B------:R2:W-:Y:S01]  /*3cd0*/  @!P1 STG.E.U8 desc[UR36][R6.64+0x30], R13 ;  /* 0x0000300d06009986 */ /* 0x0005e2000c101124 */
[----:B------:R-:W-:Y:S05]  /*3ce0*/  @P0 BRA `(.L_x_90) ;  /* 0x00000000000c0947 */ /* 0x000fea0003800000 */
[----:B------:R-:W5:Y:S02]  /*3cf0*/  LDG.E.U8 R91, desc[UR36][R10.64+0x31] ;  /* 0x000031240a5b7981 */ /* 0x000f64000c1e1100 */
[----:B-----5:R-:W-:-:S05]  /*3d00*/  PRMT R12, R91, 0x8880, RZ ;  /* 0x000088805b0c7816 */ /* 0x020fca00000000ff */
[----:B------:R-:W-:-:S07]  /*3d10*/  IMAD R3, R12, R81, RZ ;  /* 0x000000510c037224 */ /* 0x000fce00078e02ff */
.L_x_90:
[----:B------:R-:W-:Y:S05]  /*3d20*/  BSYNC B1 ;  /* 0x0000000000017941 */ /* 0x000fea0003800000 */
.L_x_89:
[----:B------:R-:W-:Y:S01]  /*3d30*/  @!P0 IMAD R51, R51, R80, R3 ;  /* 0x0000005033338224 */ /* 0x000fe200078e0203 */
[----:B------:R-:W-:Y:S04]  /*3d40*/  BSSY B1, `(.L_x_91) ;  /* 0x0000006000017945 */ /* 0x000fe80003800000 */
[----:B------:R0:W-:Y:S01]  /*3d50*/  @!P0 STG.E.U8 desc[UR36][R6.64+0x31], R51 ;  /* 0x0000313306008986 */ /* 0x0001e2000c101124 */
[----:B------:R-:W-:Y:S05]  /*3d60*/  @P5 BRA `(.L_x_92) ;  /* 0x00000000000c5947 */ /* 0x000fea0003800000 */
[----:B------:R-:W5:Y:S02]  /*3d70*/  LDG.E.U8 R91, desc[UR36][R8.64+0x38] ;  /* 0x00003824085b7981 */ /* 0x000f64000c1e1100 */
[----:B-----5:R-:W-:-:S05]  /*3d80*/  PRMT R12, R91, 0x8880, RZ ;  /* 0x000088805b0c7816 */ /* 0x020fca00000000ff */
[----:B------:R-:W-:-:S07]  /*3d90*/  IMAD R3, R12, R81, RZ ;  /* 0x000000510c037224 */ /* 0x000fce00078e02ff */
.L_x_92:
[----:B------:R-:W-:Y:S05]  /*3da0*/  BSYNC B1 ;  /* 0x0000000000017941 */ /* 0x000fea0003800000 */
.L_x_91:
[----:B--2---:R-:W-:Y:S01]  /*3db0*/  @!P5 IMAD R13, R52, R80, R3 ;  /* 0x00000050340dd224 */ /* 0x004fe200078e0203 */
[----:B------:R-:W-:Y:S04]  /*3dc0*/  BSSY B1, `(.L_x_93) ;  /* 0x0000006000017945 */ /* 0x000fe80003800000 */
[----:B------:R2:W-:Y:S01]  /*3dd0*/  @!P5 STG.E.U8 desc[UR36][R4.64+0x38], R13 ;  /* 0x0000380d0400d986 */ /* 0x0005e2000c101124 */
[----:B------:R-:W-:Y:S05]  /*3de0*/  @P4 BRA `(.L_x_94) ;  /* 0x00000000000c4947 */ /* 0x000fea0003800000 */
[----:B------:R-:W5:Y:S02]  /*3df0*/  LDG.E.U8 R91, desc[UR36][R8.64+0x39] ;  /* 0x00003924085b7981 */ /* 0x000f64000c1e1100 */
[----:B-----5:R-:W-:-:S05]  /*3e00*/  PRMT R12, R91, 0x8880, RZ ;  /* 0x000088805b0c7816 */ /* 0x020fca00000000ff */
[----:B------:R-:W-:-:S07]  /*3e10*/  IMAD R3, R12, R81, RZ ;  /* 0x000000510c037224 */ /* 0x000fce00078e02ff */
.L_x_94:
[----:B------:R-:W-:Y:S05]  /*3e20*/  BSYNC B1 ;  /* 0x0000000000017941 */ /* 0x000fea0003800000 */
.L_x_93:
        /* <DEDUP_REMOVED lines=13> */
.L_x_96:
[----:B------:R-:W-:Y:S05]  /*3f00*/  BSYNC B1 ;  /* 0x0000000000017941 */ /* 0x000fea0003800000 */
.L_x_95:
[----:B--2---:R-:W-:Y:S01]  /*3f10*/  @!P3 IMAD R13, R54, R80, R3 ;  /* 0x00000050360db224 */ /* 0x004fe200078e0203 */
[----:B------:R-:W-:Y:S04]  /*3f20*/  BSSY B1, `(.L_x_97) ;  /* 0x0000006000017945 */ /* 0x000fe80003800000 */
[----:B------:R2:W-:Y:S01]  /*3f30*/  @!P3 STG.E.U8 desc[UR36][R6.64+0x38], R13 ;  /* 0x0000380d0600b986 */ /* 0x0005e2000c101124 */
[----:B------:R-:W-:Y:S05]  /*3f40*/  @P2 BRA `(.L_x_98) ;  /* 0x00000000000c2947 */ /* 0x000fea0003800000 */
[----:B------:R-:W5:Y:S02]  /*3f50*/  LDG.E.U8 R91, desc[UR36][R10.64+0x39] ;  /* 0x000039240a5b7981 */ /* 0x000f64000c1e1100 */
[----:B-----5:R-:W-:-:S05]  /*3f60*/  PRMT R12, R91, 0x8880, RZ ;  /* 0x000088805b0c7816 */ /* 0x020fca00000000ff */
[----:B------:R-:W-:-:S07]  /*3f70*/  IMAD R3, R12, R81, RZ ;  /* 0x000000510c037224 */ /* 0x000fce00078e02ff */
.L_x_98:
[----:B------:R-:W-:Y:S05]  /*3f80*/  BSYNC B1 ;  /* 0x0000000000017941 */ /* 0x000fea0003800000 */
.L_x_97:
[----:B------:R-:W-:Y:S01]  /*3f90*/  @!P2 IMAD R55, R55, R80, R3 ;  /* 0x000000503737a224 */ /* 0x000fe200078e0203 */
[----:B------:R-:W-:Y:S04]  /*3fa0*/  BSSY B1, `(.L_x_99) ;  /* 0x0000006000017945 */ /* 0x000fe80003800000 */
[----:B------:R0:W-:Y:S01]  /*3fb0*/  @!P2 STG.E.U8 desc[UR36][R6.64+0x39], R55 ;  /* 0x000039370600a986 */ /* 0x0001e2000c101124 */
[----:B------:R-:W-:Y:S05]  /*3fc0*/  @P5 BRA `(.L_x_100) ;  /* 0x00000000000c5947 */ /* 0x000fea0003800000 */
[----:B------:R-:W5:Y:S02]  /*3fd0*/  LDG.E.U8 R91, desc[UR36][R8.64+0x40] ;  /* 0x00004024085b7981 */ /* 0x000f64000c1e1100 */
[----:B-----5:R-:W-:-:S05]  /*3fe0*/  PRMT R12, R91, 0x8880, RZ ;  /* 0x000088805b0c7816 */ /* 0x020fca00000000ff */
[----:B------:R-:W-:-:S07]  /*3ff0*/  IMAD R3, R12, R81, RZ ;  /* 0x000000510c037224 */ /* 0x000fce00078e02ff */
.L_x_100:
[----:B------:R-:W-:Y:S05]  /*4000*/  BSYNC B1 ;  /* 0x0000000000017941 */ /* 0x000fea0003800000 */
.L_x_99:
[----:B--2---:R-:W-:Y:S01]  /*4010*/  @!P5 IMAD R13, R40, R80, R3 ;  /* 0x00000050280dd224 */ /* 0x004fe200078e0203 */
[----:B------:R-:W-:Y:S04]  /*4020*/  BSSY B1, `(.L_x_101) ;  /* 0x0000006000017945 */ /* 0x000fe80003800000 */
[----:B------:R2:W-:Y:S01]  /*4030*/  @!P5 STG.E.U8 desc[UR36][R4.64+0x40], R13 ;  /* 0x0000400d0400d986 */ /* 0x0005e2000c101124 */
[----:B------:R-:W-:Y:S05]  /*4040*/  @P4 BRA `(.L_x_102) ;  /* 0x00000000000c4947 */ /* 0x000fea0003800000 */
[----:B------:R-:W5:Y:S02]  /*4050*/  LDG.E.U8 R91, desc[UR36][R8.64+0x41] ;  /* 0x00004124085b7981 */ /* 0x000f64000c1e1100 */
[----:B-----5:R-:W-:-:S05]  /*4060*/  PRMT R12, R91, 0x8880, RZ ;  /* 0x000088805b0c7816 */ /* 0x020fca00000000ff */
[----:B------:R-:W-:-:S07]  /*4070*/  IMAD R3, R12, R81, RZ ;  /* 0x000000510c037224 */ /* 0x000fce00078e02ff */
.L_x_102:
[----:B------:R-:W-:Y:S05]  /*4080*/  BSYNC B1 ;  /* 0x0000000000017941 */ /* 0x000fea0003800000 */
.L_x_101:
        /* <DEDUP_REMOVED lines=13> */
.L_x_104:
[----:B------:R-:W-:Y:S05]  /*4160*/  BSYNC B1 ;  /* 0x0000000000017941 */ /* 0x000fea0003800000 */
.L_x_103:
[----:B--2---:R-:W-:Y:S01]  /*4170*/  @!P1 IMAD R13, R42, R80, R3 ;  /* 0x000000502a0d9224 */ /* 0x004fe200078e0203 */
[----:B------:R-:W-:Y:S04]  /*4180*/  BSSY B1, `(.L_x_105) ;  /* 0x0000006000017945 */ /* 0x000fe80003800000 */
[----:B------:R2:W-:Y:S01]  /*4190*/  @!P1 STG.E.U8 desc[UR36][R6.64+0x40], R13 ;  /* 0x0000400d06009986 */ /* 0x0005e2000c101124 */
[----:B------:R-:W-:Y:S05]  /*41a0*/  @P0 BRA `(.L_x_106) ;  /* 0x00000000000c0947 */ /* 0x000fea0003800000 */
[----:B------:R-:W5:Y:S02]  /*41b0*/  LDG.E.U8 R91, desc[UR36][R10.64+0x41] ;  /* 0x000041240a5b7981 */ /* 0x000f64000c1e1100 */
[----:B-----5:R-:W-:-:S05]  /*41c0*/  PRMT R12, R91, 0x8880, RZ ;  /* 0x000088805b0c7816 */ /* 0x020fca00000000ff */
[----:B------:R-:W-:-:S07]  /*41d0*/  IMAD R3, R12, R81, RZ ;  /* 0x000000510c037224 */ /* 0x000fce00078e02ff */
.L_x_106:
[----:B------:R-:W-:Y:S05]  /*41e0*/  BSYNC B1 ;  /* 0x0000000000017941 */ /* 0x000fea0003800000 */
.L_x_105:
[----:B------:R-:W-:Y:S01]  /*41f0*/  @!P0 IMAD R43, R43, R80, R3 ;  /* 0x000000502b2b8224 */ /* 0x000fe200078e0203 */
[----:B------:R-:W-:Y:S04]  /*4200*/  BSSY B1, `(.L_x_107) ;  /* 0x0000006000017945 */ /* 0x000fe80003800000 */
[----:B------:R0:W-:Y:S01]  /*4210*/  @!P0 STG.E.U8 desc[UR36][R6.64+0x41], R43 ;  /* 0x0000412b06008986 */ /* 0x0001e2000c101124 */
[----:B------:R-:W-:Y:S05]  /*4220*/  @P5 BRA `(.L_x_108) ;  /* 0x00000000000c5947 */ /* 0x000fea0003800000 */
[----:B------:R-:W5:Y:S02]  /*4230*/  LDG.E.U8 R91, desc[UR36][R8.64+0x48] ;  /* 0x00004824085b7981 */ /* 0x000f64000c1e1100 */
[----:B-----5:R-:W-:-:S05]  /*4240*/  PRMT R12, R91, 0x8880, RZ ;  /* 0x000088805b0c7816 */ /* 0x020fca00000000ff */
[----:B------:R-:W-:-:S07]  /*4250*/  IMAD R3, R12, R81, RZ ;  /* 0x000000510c037224 */ /* 0x000fce00078e02ff */
.L_x_108:
[----:B------:R-:W-:Y:S05]  /*4260*/  BSYNC B1 ;  /* 0x0000000000017941 */ /* 0x000fea0003800000 */
.L_x_107:
[----:B--2---:R-:W-:Y:S01]  /*4270*/  @!P5 IMAD R13, R44, R80, R3 ;  /* 0x000000502c0dd224 */ /* 0x004fe200078e0203 */
[----:B------:R-:W-:Y:S04]  /*4280*/  BSSY B1, `(.L_x_109) ;  /* 0x0000006000017945 */ /* 0x000fe80003800000 */
[----:B------:R2:W-:Y:S01]  /*4290*/  @!P5 STG.E.U8 desc[UR36][R4.64+0x48], R13 ;  /* 0x0000480d0400d986 */ /* 0x0005e2000c101124 */
[----:B------:R-:W-:Y:S05]  /*42a0*/  @P4 BRA `(.L_x_110) ;  /* 0x00000000000c4947 */ /* 0x000fea0003800000 */
[----:B------:R-:W5:Y:S02]  /*42b0*/  LDG.E.U8 R91, desc[UR36][R8.64+0x49] ;  /* 0x00004924085b7981 */ /* 0x000f64000c1e1100 */
[----:B-----5:R-:W-:-:S05]  /*42c0*/  PRMT R12, R91, 0x8880, RZ ;  /* 0x000088805b0c7816 */ /* 0x020fca00000000ff */
[----:B------:R-:W-:-:S07]  /*42d0*/  IMAD R3, R12, R81, RZ ;  /* 0x000000510c037224 */ /* 0x000fce00078e02ff */
.L_x_110:
[----:B------:R-:W-:Y:S05]  /*42e0*/  BSYNC B1 ;  /* 0x0000000000017941 */ /* 0x000fea0003800000 */
.L_x_109:
        /* <DEDUP_REMOVED lines=13> */
.L_x_112:
[----:B------:R-:W-:Y:S05]  /*43c0*/  BSYNC B1 ;  /* 0x0000000000017941 */ /* 0x000fea0003800000 */
.L_x_111:
[----:B--2---:R-:W-:Y:S01]  /*43d0*/  @!P3 IMAD R13, R46, R80, R3 ;  /* 0x000000502e0db224 */ /* 0x004fe200078e0203 */
[----:B------:R-:W-:Y:S04]  /*43e0*/  BSSY B1, `(.L_x_113) ;  /* 0x0000006000017945 */ /* 0x000fe80003800000 */
[----:B------:R2:W-:Y:S01]  /*43f0*/  @!P3 STG.E.U8 desc[UR36][R6.64+0x48], R13 ;  /* 0x0000480d0600b986 */ /* 0x0005e2000c101124 */
[----:B------:R-:W-:Y:S05]  /*4400*/  @P2 BRA `(.L_x_114) ;  /* 0x00000000000c2947 */ /* 0x000fea0003800000 */
[----:B------:R-:W5:Y:S02]  /*4410*/  LDG.E.U8 R91, desc[UR36][R10.64+0x49] ;  /* 0x000049240a5b7981 */ /* 0x000f64000c1e1100 */
[----:B-----5:R-:W-:-:S05]  /*4420*/  PRMT R12, R91, 0x8880, RZ ;  /* 0x000088805b0c7816 */ /* 0x020fca00000000ff */
[----:B------:R-:W-:-:S07]  /*4430*/  IMAD R3, R12, R81, RZ ;  /* 0x000000510c037224 */ /* 0x000fce00078e02ff */
.L_x_114:
[----:B------:R-:W-:Y:S05]  /*4440*/  BSYNC B1 ;  /* 0x0000000000017941 */ /* 0x000fea0003800000 */
.L_x_113:
[----:B------:R-:W-:Y:S01]  /*4450*/  @!P2 IMAD R47, R47, R80, R3 ;  /* 0x000000502f2fa224 */ /* 0x000fe200078e0203 */
[----:B------:R-:W-:Y:S04]  /*4460*/  BSSY B1, `(.L_x_115) ;  /* 0x0000006000017945 */ /* 0x000fe80003800000 */
[----:B------:R0:W-:Y:S01]  /*4470*/  @!P2 STG.E.U8 desc[UR36][R6.64+0x49], R47 ;  /* 0x0000492f0600a986 */ /* 0x0001e2000c101124 */
[----:B------:R-:W-:Y:S05]  /*4480*/  @P5 BRA `(.L_x_116) ;  /* 0x00000000000c5947 */ /* 0x000fea0003800000 */
[----:B------:R-:W5:Y:S02]  /*4490*/  LDG.E.U8 R91, desc[UR36][R8.64+0x50] ;  /* 0x00005024085b7981 */ /* 0x000f64000c1e1100 */
[----:B-----5:R-:W-:-:S05]  /*44a0*/  PRMT R12, R91, 0x8880, RZ ;  /* 0x000088805b0c7816 */ /* 0x020fca00000000ff */
[----:B------:R-:W-:-:S07]  /*44b0*/  IMAD R3, R12, R81, RZ ;  /* 0x000000510c037224 */ /* 0x000fce00078e02ff */
.L_x_116:
[----:B------:R-:W-:Y:S05]  /*44c0*/  BSYNC B1 ;  /* 0x0000000000017941 */ /* 0x000fea0003800000 */
.L_x_115:
[----:B--2---:R-:W-:Y:S01]  /*44d0*/  @!P5 IMAD R13, R32, R80, R3 ;  /* 0x00000050200dd224 */ /* 0x004fe200078e0203 */
[----:B------:R-:W-:Y:S04]  /*44e0*/  BSSY B1, `(.L_x_117) ;  /* 0x0000006000017945 */ /* 0x000fe80003800000 */
[----:B------:R2:W-:Y:S01]  /*44f0*/  @!P5 STG.E.U8 desc[UR36][R4.64+0x50], R13 ;  /* 0x0000500d0400d986 */ /* 0x0005e2000c101124 */
[----:B------:R-:W-:Y:S05]  /*4500*/  @P4 BRA `(.L_x_118) ;  /* 0x00000000000c4947 */ /* 0x000fea0003800000 */
[----:B------:R-:W5:Y:S02]  /*4510*/  LDG.E.U8 R91, desc[UR36][R8.64+0x51] ;  /* 0x00005124085b7981 */ /* 0x000f64000c1e1100 */
[----:B-----5:R-:W-:-:S05]  /*4520*/  PRMT R12, R91, 0x8880, RZ ;  /* 0x000088805b0c7816 */ /* 0x020fca00000000ff */
[----:B------:R-:W-:-:S07]  /*4530*/  IMAD R3, R12, R81, RZ ;  /* 0x000000510c037224 */ /* 0x000fce00078e02ff */
.L_x_118:
[----:B------:R-:W-:Y:S05]  /*4540*/  BSYNC B1 ;  /* 0x0000000000017941 */ /* 0x000fea0003800000 */
.L_x_117:
        /* <DEDUP_REMOVED lines=13> */
.L_x_120:
[----:B------:R-:W-:Y:S05]  /*4620*/  BSYNC B1 ;  /* 0x0000000000017941 */ /* 0x000fea0003800000 */
.L_x_119:
[----:B--2---:R-:W-:Y:S01]  /*4630*/  @!P1 IMAD R13, R34, R80, R3 ;  /* 0x00000050220d9224 */ /* 0x004fe200078e0203 */
[----:B------:R-:W-:Y:S04]  /*4640*/  BSSY B1, `(.L_x_121) ;  /* 0x0000006000017945 */ /* 0x000fe80003800000 */
[----:B------:R2:W-:Y:S01]  /*4650*/  @!P1 STG.E.U8 desc[UR36][R6.64+0x50], R13 ;  /* 0x0000500d06009986 */ /* 0x0005e2000c101124 */
[----:B------:R-:W-:Y:S05]  /*4660*/  @P0 BRA `(.L_x_122) ;  /* 0x00000000000c0947 */ /* 0x000fea0003800000 */
[----:B------:R-:W5:Y:S02]  /*4670*/  LDG.E.U8 R91, desc[UR36][R10.64+0x51] ;  /* 0x000051240a5b7981 */ /* 0x000f64000c1e1100 */
[----:B-----5:R-:W-:-:S05]  /*4680*/  PRMT R12, R91, 0x8880, RZ ;  /* 0x000088805b0c7816 */ /* 0x020fca00000000ff */
[----:B------:R-:W-:-:S07]  /*4690*/  IMAD R3, R12, R81, RZ ;  /* 0x000000510c037224 */ /* 0x000fce00078e02ff */
.L_x_122:
[----:B------:R-:W-:Y:S05]  /*46a0*/  BSYNC B1 ;  /* 0x0000000000017941 */ /* 0x000fea0003800000 */
.L_x_121:
[----:B------:R-:W-:Y:S01]  /*46b0*/  @!P0 IMAD R35, R35, R80, R3 ;  /* 0x0000005023238224 */ /* 0x000fe200078e0203 */
[----:B------:R-:W-:Y:S04]  /*46c0*/  BSSY B1, `(.L_x_123) ;  /* 0x0000006000017945 */ /* 0x000fe80003800000 */
[----:B------:R0:W-:Y:S01]  /*46d0*/  @!P0 STG.E.U8 desc[UR36][R6.64+0x51], R35 ;  /* 0x0000512306008986 */ /* 0x0001e2000c101124 */
[----:B------:R-:W-:Y:S05]  /*46e0*/  @P5 BRA `(.L_x_124) ;  /* 0x00000000000c5947 */ /* 0x000fea0003800000 */
[----:B------:R-:W5:Y:S02]  /*46f0*/  LDG.E.U8 R91, desc[UR36][R8.64+0x58] ;  /* 0x00005824085b7981 */ /* 0x000f64000c1e1100 */
[----:B-----5:R-:W-:-:S05]  /*4700*/  PRMT R12, R91, 0x8880, RZ ;  /* 0x000088805b0c7816 */ /* 0x020fca00000000ff */
[----:B------:R-:W-:-:S07]  /*4710*/  IMAD R3, R12, R81, RZ ;  /* 0x000000510c037224 */ /* 0x000fce00078e02ff */
.L_x_124:
[----:B------:R-:W-:Y:S05]  /*4720*/  BSYNC B1 ;  /* 0x0000000000017941 */ /* 0x000fea0003800000 */
.L_x_123:
[----:B--2---:R-:W-:Y:S01]  /*4730*/  @!P5 IMAD R13, R36, R80, R3 ;  /* 0x00000050240dd224 */ /* 0x004fe200078e0203 */
[----:B------:R-:W-:Y:S04]  /*4740*/  BSSY B1, `(.L_x_125) ;  /* 0x0000006000017945 */ /* 0x000fe80003800000 */
[----:B------:R2:W-:Y:S01]  /*4750*/  @!P5 STG.E.U8 desc[UR36][R4.64+0x58], R13 ;  /* 0x0000580d0400d986 */ /* 0x0005e2000c101124 */
[----:B------:R-:W-:Y:S05]  /*4760*/  @P4 BRA `(.L_x_126) ;  /* 0x00000000000c4947 */ /* 0x000fea0003800000 */
[----:B------:R-:W5:Y:S02]  /*4770*/  LDG.E.U8 R91, desc[UR36][R8.64+0x59] ;  /* 0x00005924085b7981 */ /* 0x000f64000c1e1100 */
[----:B-----5:R-:W-:-:S05]  /*4780*/  PRMT R12, R91, 0x8880, RZ ;  /* 0x000088805b0c7816 */ /* 0x020fca00000000ff */
[----:B------:R-:W-:-:S07]  /*4790*/  IMAD R3, R12, R81, RZ ;  /* 0x000000510c037224 */ /* 0x000fce00078e02ff */
.L_x_126:
[----:B------:R-:W-:Y:S05]  /*47a0*/  BSYNC B1 ;  /* 0x0000000000017941 */ /* 0x000fea0003800000 */
.L_x_125:
        /* <DEDUP_REMOVED lines=13> */
.L_x_128:
[----:B------:R-:W-:Y:S05]  /*4880*/  BSYNC B1 ;  /* 0x0000000000017941 */ /* 0x000fea0003800000 */
.L_x_127:
[----:B--2---:R-:W-:Y:S01]  /*4890*/  @!P3 IMAD R13, R38, R80, R3 ;  /* 0x00000050260db224 */ /* 0x004fe200078e0203 */
[----:B------:R-:W-:Y:S04]  /*48a0*/  BSSY B1, `(.L_x_129) ;  /* 0x0000006000017945 */ /* 0x000fe80003800000 */
[----:B------:R2:W-:Y:S01]  /*48b0*/  @!P3 STG.E.U8 desc[UR36][R6.64+0x58], R13 ;  /* 0x0000580d0600b986 */ /* 0x0005e2000c101124 */
[----:B------:R-:W-:Y:S05]  /*48c0*/  @P2 BRA `(.L_x_130) ;  /* 0x00000000000c2947 */ /* 0x000fea0003800000 */
[----:B------:R-:W5:Y:S02]  /*48d0*/  LDG.E.U8 R91, desc[UR36][R10.64+0x59] ;  /* 0x000059240a5b7981 */ /* 0x000f64000c1e1100 */
[----:B-----5:R-:W-:-:S05]  /*48e0*/  PRMT R12, R91, 0x8880, RZ ;  /* 0x000088805b0c7816 */ /* 0x020fca00000000ff */
[----:B------:R-:W-:-:S07]  /*48f0*/  IMAD R3, R12, R81, RZ ;  /* 0x000000510c037224 */ /* 0x000fce00078e02ff */
.L_x_130:
[----:B------:R-:W-:Y:S05]  /*4900*/  BSYNC B1 ;  /* 0x0000000000017941 */ /* 0x000fea0003800000 */
.L_x_129:
[----:B------:R-:W-:Y:S01]  /*4910*/  @!P2 IMAD R39, R39, R80, R3 ;  /* 0x000000502727a224 */ /* 0x000fe200078e0203 */
[----:B------:R-:W-:Y:S04]  /*4920*/  BSSY B1, `(.L_x_131) ;  /* 0x0000006000017945 */ /* 0x000fe80003800000 */
[----:B------:R0:W-:Y:S01]  /*4930*/  @!P2 STG.E.U8 desc[UR36][R6.64+0x59], R39 ;  /* 0x000059270600a986 */ /* 0x0001e2000c101124 */
[----:B------:R-:W-:Y:S05]  /*4940*/  @P5 BRA `(.L_x_132) ;  /* 0x00000000000c5947 */ /* 0x000fea0003800000 */
[----:B------:R-:W5:Y:S02]  /*4950*/  LDG.E.U8 R91, desc[UR36][R8.64+0x60] ;  /* 0x00006024085b7981 */ /* 0x000f64000c1e1100 */
[----:B-----5:R-:W-:-:S05]  /*4960*/  PRMT R12, R91, 0x8880, RZ ;  /* 0x000088805b0c7816 */ /* 0x020fca00000000ff */
[----:B------:R-:W-:-:S07]  /*4970*/  IMAD R3, R12, R81, RZ ;  /* 0x000000510c037224 */ /* 0x000fce00078e02ff */
.L_x_132:
[----:B------:R-:W-:Y:S05]  /*4980*/  BSYNC B1 ;  /* 0x0000000000017941 */ /* 0x000fea0003800000 */
.L_x_131:
[----:B--2---:R-:W-:Y:S01]  /*4990*/  @!P5 IMAD R13, R24, R80, R3 ;  /* 0x00000050180dd224 */ /* 0x004fe200078e0203 */
[----:B------:R-:W-:Y:S04]  /*49a0*/  BSSY B1, `(.L_x_133) ;  /* 0x0000006000017945 */ /* 0x000fe80003800000 */
[----:B------:R2:W-:Y:S01]  /*49b0*/  @!P5 STG.E.U8 desc[UR36][R4.64+0x60], R13 ;  /* 0x0000600d0400d986 */ /* 0x0005e2000c101124 */
[----:B------:R-:W-:Y:S05]  /*49c0*/  @P4 BRA `(.L_x_134) ;  /* 0x00000000000c4947 */ /* 0x000fea0003800000 */
[----:B------:R-:W5:Y:S02]  /*49d0*/  LDG.E.U8 R91, desc[UR36][R8.64+0x61] ;  /* 0x00006124085b7981 */ /* 0x000f64000c1e1100 */
[----:B-----5:R-:W-:-:S05]  /*49e0*/  PRMT R12, R91, 0x8880, RZ ;  /* 0x000088805b0c7816 */ /* 0x020fca00000000ff */
[----:B------:R-:W-:-:S07]  /*49f0*/  IMAD R3, R12, R81, RZ ;  /* 0x000000510c037224 */ /* 0x000fce00078e02ff */
.L_x_134:
[----:B------:R-:W-:Y:S05]  /*4a00*/  BSYNC B1 ;  /* 0x0000000000017941 */ /* 0x000fea0003800000 */
.L_x_133:
        /* <DEDUP_REMOVED lines=9> */
[----:B------:R-:W-:Y:S01]  /*4aa0*/  ISETP.LT.OR P3, PT, R0, 0x9, !P3 ;  /* 0x000000090000780c */ /* 0x000fe20005f61670 */
[----:B------:R-:W-:-:S12]  /*4ab0*/  @P1 BRA `(.L_x_136) ;  /* 0x00000000000c1947 */ /* 0x000fd80003800000 */
[----:B------:R-:W5:Y:S02]  /*4ac0*/  LDG.E.U8 R91, desc[UR36][R10.64+0x60] ;  /* 0x000060240a5b7981 */ /* 0x000f64000c1e1100 */
[----:B-----5:R-:W-:-:S05]  /*4ad0*/  PRMT R12, R91, 0x8880, RZ ;  /* 0x000088805b0c7816 */ /* 0x020fca00000000ff */
[----:B------:R-:W-:-:S07]  /*4ae0*/  IMAD R3, R12, R81, RZ ;  /* 0x000000510c037224 */ /* 0x000fce00078e02ff */
.L_x_136:
[----:B------:R-:W-:Y:S05]  /*4af0*/  BSYNC B1 ;  /* 0x0000000000017941 */ /* 0x000fea0003800000 */
.L_x_135:
[----:B--2---:R-:W-:Y:S01]  /*4b00*/  @!P1 IMAD R13, R26, R80, R3 ;  /* 0x000000501a0d9224 */ /* 0x004fe200078e0203 */
[----:B------:R-:W-:Y:S04]  /*4b10*/  BSSY B1, `(.L_x_137) ;  /* 0x0000006000017945 */ /* 0x000fe80003800000 */
[----:B------:R2:W-:Y:S01]  /*4b20*/  @!P1 STG.E.U8 desc[UR36][R6.64+0x60], R13 ;  /* 0x0000600d06009986 */ /* 0x0005e2000c101124 */
[----:B------:R-:W-:Y:S05]  /*4b30*/  @P0 BRA `(.L_x_138) ;  /* 0x00000000000c0947 */ /* 0x000fea0003800000 */
[----:B------:R-:W5:Y:S02]  /*4b40*/  LDG.E.U8 R91, desc[UR36][R10.64+0x61] ;  /* 0x000061240a5b7981 */ /* 0x000f64000c1e1100 */
[----:B-----5:R-:W-:-:S05]  /*4b50*/  PRMT R12, R91, 0x8880, RZ ;  /* 0x000088805b0c7816 */ /* 0x020fca00000000ff */
[----:B------:R-:W-:-:S07]  /*4b60*/  IMAD R3, R12, R81, RZ ;  /* 0x000000510c037224 */ /* 0x000fce00078e02ff */
.L_x_138:
[----:B------:R-:W-:Y:S05]  /*4b70*/  BSYNC B1 ;  /* 0x0000000000017941 */ /* 0x000fea0003800000 */
.L_x_137:
[----:B------:R-:W-:Y:S01]  /*4b80*/  @!P0 IMAD R27, R27, R80, R3 ;  /* 0x000000501b1b8224 */ /* 0x000fe200078e0203 */
[----:B------:R-:W-:Y:S04]  /*4b90*/  BSSY B1, `(.L_x_139) ;  /* 0x0000006000017945 */ /* 0x000fe80003800000 */
[----:B------:R0:W-:Y:S01]  /*4ba0*/  @!P0 STG.E.U8 desc[UR36][R6.64+0x61], R27 ;  /* 0x0000611b06008986 */ /* 0x0001e2000c101124 */
[----:B------:R-:W-:Y:S05]  /*4bb0*/  @P5 BRA `(.L_x_140) ;  /* 0x00000000000c5947 */ /* 0x000fea0003800000 */
[----:B------:R-:W5:Y:S02]  /*4bc0*/  LDG.E.U8 R91, desc[UR36][R8.64+0x68] ;  /* 0x00006824085b7981 */ /* 0x000f64000c1e1100 */
[----:B-----5:R-:W-:-:S05]  /*4bd0*/  PRMT R12, R91, 0x8880, RZ ;  /* 0x000088805b0c7816 */ /* 0x020fca00000000ff */
[----:B------:R-:W-:-:S07]  /*4be0*/  IMAD R3, R12, R81, RZ ;  /* 0x000000510c037224 */ /* 0x000fce00078e02ff */
.L_x_140:
[----:B------:R-:W-:Y:S05]  /*4bf0*/  BSYNC B1 ;  /* 0x0000000000017941 */ /* 0x000fea0003800000 */
.L_x_139:
[----:B--2---:R-:W-:Y:S01]  /*4c00*/  @!P5 IMAD R13, R28, R80, R3 ;  /* 0x000000501c0dd224 */ /* 0x004fe200078e0203 */
[----:B------:R-:W-:Y:S04]  /*4c10*/  BSSY B1, `(.L_x_141) ;  /* 0x0000006000017945 */ /* 0x000fe80003800000 */
[----:B------:R2:W-:Y:S01]  /*4c20*/  @!P5 STG.E.U8 desc[UR36][R4.64+0x68], R13 ;  /* 0x0000680d0400d986 */ /* 0x0005e2000c101124 */
[----:B------:R-:W-:Y:S05]  /*4c30*/  @P4 BRA `(.L_x_142) ;  /* 0x00000000000c4947 */ /* 0x000fea0003800000 */
[----:B------:R-:W5:Y:S02]  /*4c40*/  LDG.E.U8 R91, desc[UR36][R8.64+0x69] ;  /* 0x00006924085b7981 */ /* 0x000f64000c1e1100 */
[----:B-----5:R-:W-:-:S05]  /*4c50*/  PRMT R12, R91, 0x8880, RZ ;  /* 0x000088805b0c7816 */ /* 0x020fca00000000ff */
[----:B------:R-:W-:-:S07]  /*4c60*/  IMAD R3, R12, R81, RZ ;  /* 0x000000510c037224 */ /* 0x000fce00078e02ff */
.L_x_142:
[----:B------:R-:W-:Y:S05]  /*4c70*/  BSYNC B1 ;  /* 0x0000000000017941 */ /* 0x000fea0003800000 */
.L_x_141:
[----:B------:R-:W-:Y:S01]  /*4c80*/  @!P4 IMAD R29, R29, R80, R3 ;  /* 0x000000501d1dc224 */ /* 0x000fe200078e0203 */
[----:B------:R-:W-:Y:S04]  /*4c90*/  BSSY B1, `(.L_x_143) ;  /* 0x0000006000017945 */ /* 0x000fe80003800000 */
[----:B------:R0:W-:Y:S01]  /*4ca0*/  @!P4 STG.E.U8 desc[UR36][R4.64+0x69], R29 ;  /* 0x0000691d0400c986 */ /* 0x0001e2000c101124 */
[----:B------:R-:W-:Y:S05]  /*4cb0*/  @P3 BRA `(.L_x_144) ;  /* 0x00000000000c3947 */ /* 0x000fea0003800000 */
[----:B------:R-:W0:Y:S02]  /*4cc0*/  LDG.E.U8 R91, desc[UR36][R10.64+0x68] ;  /* 0x000068240a5b7981 */ /* 0x000e24000c1e1100 */
[----:B012-4-:R-:W-:-:S05]  /*4cd0*/  PRMT R4, R91, 0x8880, RZ ;  /* 0x000088805b047816 */ /* 0x017fca00000000ff */
[----:B------:R-:W-:-:S07]  /*4ce0*/  IMAD R3, R4, R81, RZ ;  /* 0x0000005104037224 */ /* 0x000fce00078e02ff */
.L_x_144:
[----:B------:R-:W-:Y:S05]  /*4cf0*/  BSYNC B1 ;  /* 0x0000000000017941 */ /* 0x000fea0003800000 */
.L_x_143:
[----:B012-4-:R-:W-:Y:S01]  /*4d00*/  @!P3 IMAD R5, R30, R80, R3 ;  /* 0x000000501e05b224 */ /* 0x017fe200078e0203 */
[----:B------:R-:W-:Y:S01]  /*4d10*/  ISETP.LT.OR P2, PT, R0, 0x9, !P2 ;  /* 0x000000090000780c */ /* 0x000fe20005741670 */
[----:B------:R-:W-:Y:S03]  /*4d20*/  BSSY B1, `(.L_x_145) ;  /* 0x0000006000017945 */ /* 0x000fe60003800000 */
[----:B------:R0:W-:Y:S09]  /*4d30*/  @!P3 STG.E.U8 desc[UR36][R6.64+0x68], R5 ;  /* 0x000068050600b986 */ /* 0x0001f2000c101124 */
[----:B------:R-:W-:Y:S05]  /*4d40*/  @P2 BRA `(.L_x_146) ;  /* 0x00000000000c2947 */ /* 0x000fea0003800000 */
[----:B------:R-:W2:Y:S02]  /*4d50*/  LDG.E.U8 R91, desc[UR36][R10.64+0x69] ;  /* 0x000069240a5b7981 */ /* 0x000ea4000c1e1100 */
[----:B--2---:R-:W-:-:S05]  /*4d60*/  PRMT R0, R91, 0x8880, RZ ;  /* 0x000088805b007816 */ /* 0x004fca00000000ff */
[----:B------:R-:W-:-:S07]  /*4d70*/  IMAD R3, R0, R81, RZ ;  /* 0x0000005100037224 */ /* 0x000fce00078e02ff */
.L_x_146:
[----:B------:R-:W-:Y:S05]  /*4d80*/  BSYNC B1 ;  /* 0x0000000000017941 */ /* 0x000fea0003800000 */
.L_x_145:
[----:B------:R-:W-:Y:S01]  /*4d90*/  IMAD R3, R31, R80, R3 ;  /* 0x000000501f037224 */ /* 0x000fe200078e0203 */
[----:B------:R-:W-:Y:S06]  /*4da0*/  @P2 BRA `(.L_x_147) ;  /* 0x0000000c00182947 */ /* 0x000fec0003800000 */
[----:B------:R1:W-:Y:S01]  /*4db0*/  STG.E.U8 desc[UR36][R6.64+0x69], R3 ;  /* 0x0000690306007986 */ /* 0x0003e2000c101124 */
[----:B------:R-:W-:Y:S05]  /*4dc0*/  BRA `(.L_x_147) ;  /* 0x0000000c00107947 */ /* 0x000fea0003800000 */
.L_x_34:
[C---:B------:R-:W-:Y:S02]  /*4dd0*/  ISETP.GE.AND P1, PT, R19.reuse, 0x1, PT ;  /* 0x000000011300780c */ /* 0x040fe40003f26270 */
[----:B------:R-:W-:Y:S02]  /*4de0*/  ISETP.GE.AND P2, PT, R19, 0x2, PT ;  /* 0x000000021300780c */ /* 0x000fe40003f46270 */
[C---:B------:R-:W-:Y:S02]  /*4df0*/  ISETP.LT.OR P4, PT, R0.reuse, 0x1, !P1 ;  /* 0x000000010000780c */ /* 0x040fe40004f81670 */
[C---:B------:R-:W-:Y:S02]  /*4e00*/  ISETP.LT.OR P5, PT, R0.reuse, 0x1, !P2 ;  /* 0x000000010000780c */ /* 0x040fe400057a1670 */
[C---:B------:R-:W-:Y:S02]  /*4e10*/  ISETP.LT.OR P1, PT, R0.reuse, 0x9, !P1 ;  /* 0x000000090000780c */ /* 0x040fe40004f21670 */
[----:B------:R-:W-:-:S02]  /*4e20*/  ISETP.LT.OR P2, PT, R0, 0x9, !P2 ;  /* 0x000000090000780c */ /* 0x000fc40005741670 */
[C---:B------:R-:W-:Y:S02]  /*4e30*/  ISETP.GE.AND P3, PT, R19.reuse, 0x9, PT ;  /* 0x000000091300780c */ /* 0x040fe40003f66270 */
[----:B------:R-:W-:-:S03]  /*4e40*/  ISETP.GE.AND P0, PT, R19, 0xa, PT ;  /* 0x0000000a1300780c */ /* 0x000fc60003f06270 */
[-C--:B------:R-:W-:Y:S02]  /*4e50*/  @!P4 IMAD R3, R72, R80.reuse, RZ ;  /* 0x000000504803c224 */ /* 0x080fe400078e02ff */
[-C--:B------:R-:W-:Y:S02]  /*4e60*/  @!P5 IMAD R73, R73, R80.reuse, RZ ;  /* 0x000000504949d224 */ /* 0x080fe400078e02ff */
[-C--:B------:R-:W-:Y:S01]  /*4e70*/  @!P1 IMAD R9, R74, R80.reuse, RZ ;  /* 0x000000504a099224 */ /* 0x080fe200078e02ff */
[----:B------:R0:W-:Y:S01]  /*4e80*/  @!P4 STG.E.U8 desc[UR36][R4.64], R3 ;  /* 0x000000030400c986 */ /* 0x0001e2000c101124 */
[C---:B------:R-:W-:Y:S01]  /*4e90*/  ISETP.LT.OR P4, PT, R0.reuse, 0x1, !P3 ;  /* 0x000000010000780c */ /* 0x040fe20005f81670 */
[----:B------:R-:W-:Y:S02]  /*4ea0*/  @!P2 IMAD R75, R75, R80, RZ ;  /* 0x000000504b4ba224 */ /* 0x000fe400078e02ff */
[----:B------:R-:W-:Y:S01]  /*4eb0*/  @!P5 STG.E.U8 desc[UR36][R4.64+0x1], R73 ;  /* 0x000001490400d986 */ /* 0x000fe2000c101124 */
[----:B------:R-:W-:-:S02]  /*4ec0*/  ISETP.LT.OR P5, PT, R0, 0x1, !P0 ;  /* 0x000000010000780c */ /* 0x000fc400047a1670 */
[C---:B------:R-:W-:Y:S01]  /*4ed0*/  ISETP.LT.OR P0, PT, R0.reuse, 0x9, !P0 ;  /* 0x000000090000780c */ /* 0x040fe20004701670 */
[----:B------:R1:W-:Y:S01]  /*4ee0*/  @!P1 STG.E.U8 desc[UR36][R6.64], R9 ;  /* 0x0000000906009986 */ /* 0x0003e2000c101124 */
[----:B------:R-:W-:Y:S02]  /*4ef0*/  ISETP.LT.OR P1, PT, R0, 0x9, !P3 ;  /* 0x000000090000780c */ /* 0x000fe40005f21670 */
[C---:B------:R-:W-:Y:S01]  /*4f00*/  ISETP.GE.AND P3, PT, R19.reuse, 0x11, PT ;  /* 0x000000111300780c */ /* 0x040fe20003f66270 */
[----:B------:R-:W-:Y:S01]  /*4f10*/  @!P2 STG.E.U8 desc[UR36][R6.64+0x1], R75 ;  /* 0x0000014b0600a986 */ /* 0x000fe2000c101124 */
[----:B------:R-:W-:Y:S01]  /*4f20*/  ISETP.GE.AND P2, PT, R19, 0x12, PT ;  /* 0x000000121300780c */ /* 0x000fe20003f46270 */
[----:B------:R-:W-:-:S04]  /*4f30*/  @!P4 IMAD R11, R76, R80, RZ ;  /* 0x000000504c0bc224 */ /* 0x000fc800078e02ff */
[-C--:B------:R-:W-:Y:S01]  /*4f40*/  @!P5 IMAD R77, R77, R80.reuse, RZ ;  /* 0x000000504d4dd224 */ /* 0x080fe200078e02ff */
[----:B------:R-:W-:Y:S01]  /*4f50*/  @!P4 STG.E.U8 desc[UR36][R4.64+0x8], R11 ;  /* 0x0000080b0400c986 */ /* 0x000fe2000c101124 */
[C---:B------:R-:W-:Y:S01]  /*4f60*/  ISETP.LT.OR P4, PT, R0.reuse, 0x1, !P3 ;  /* 0x000000010000780c */ /* 0x040fe20005f81670 */
[-C--:B------:R-:W-:Y:S02]  /*4f70*/  @!P0 IMAD R79, R79, R80.reuse, RZ ;  /* 0x000000504f4f8224 */ /* 0x080fe400078e02ff */
[----:B------:R-:W-:Y:S01]  /*4f80*/  @!P5 STG.E.U8 desc[UR36][R4.64+0x9], R77 ;  /* 0x0000094d0400d986 */ /* 0x000fe2000c101124 */
[----:B------:R-:W-:Y:S01]  /*4f90*/  ISETP.LT.OR P5, PT, R0, 0x1, !P2 ;  /* 0x000000010000780c */ /* 0x000fe200057a1670 */
[----:B0-----:R-:W-:Y:S01]  /*4fa0*/  @!P1 IMAD R3, R78, R80, RZ ;  /* 0x000000504e039224 */ /* 0x001fe200078e02ff */
[----:B------:R-:W-:Y:S01]  /*4fb0*/  ISETP.LT.OR P2, PT, R0, 0x9, !P2 ;  /* 0x000000090000780c */ /* 0x000fe20005741670 */
[----:B------:R-:W-:Y:S01]  /*4fc0*/  @!P0 STG.E.U8 desc[UR36][R6.64+0x9], R79 ;  /* 0x0000094f06008986 */ /* 0x000fe2000c101124 */
[----:B------:R-:W-:-:S03]  /*4fd0*/  ISETP.GE.AND P0, PT, R19, 0x1a, PT ;  /* 0x0000001a1300780c */ /* 0x000fc60003f06270 */
[----:B------:R0:W-:Y:S01]  /*4fe0*/  @!P1 STG.E.U8 desc[UR36][R6.64+0x8], R3 ;  /* 0x0000080306009986 */ /* 0x0001e2000c101124 */
[----:B------:R-:W-:Y:S01]  /*4ff0*/  ISETP.LT.OR P1, PT, R0, 0x9, !P3 ;  /* 0x000000090000780c */ /* 0x000fe20005f21670 */
[----:B-1----:R-:W-:Y:S01]  /*5000*/  @!P4 IMAD R9, R64, R80, RZ ;  /* 0x000000504009c224 */ /* 0x002fe200078e02ff */
[----:B------:R-:W-:-:S03]  /*5010*/  ISETP.GE.AND P3, PT, R19, 0x19, PT ;  /* 0x000000191300780c */ /* 0x000fc60003f66270 */
[-C--:B------:R-:W-:Y:S01]  /*5020*/  @!P5 IMAD R65, R65, R80.reuse, RZ ;  /* 0x000000504141d224 */ /* 0x080fe200078e02ff */
[----:B------:R-:W-:Y:S01]  /*5030*/  @!P4 STG.E.U8 desc[UR36][R4.64+0x10], R9 ;  /* 0x000010090400c986 */ /* 0x000fe2000c101124 */
[C---:B------:R-:W-:Y:S01]  /*5040*/  ISETP.LT.OR P4, PT, R0.reuse, 0x1, !P3 ;  /* 0x000000010000780c */ /* 0x040fe20005f81670 */
[-C--:B------:R-:W-:Y:S02]  /*5050*/  @!P2 IMAD R67, R67, R80.reuse, RZ ;  /* 0x000000504343a224 */ /* 0x080fe400078e02ff */
[----:B------:R-:W-:Y:S01]  /*5060*/  @!P5 STG.E.U8 desc[UR36][R4.64+0x11], R65 ;  /* 0x000011410400d986 */ /* 0x000fe2000c101124 */
[----:B------:R-:W-:Y:S02]  /*5070*/  ISETP.LT.OR P5, PT, R0, 0x1, !P0 ;  /* 0x000000010000780c */ /* 0x000fe400047a1670 */
[----:B0-----:R-:W-:Y:S01]  /*5080*/  @!P1 IMAD R3, R66, R80, RZ ;  /* 0x0000005042039224 */ /* 0x001fe200078e02ff */
[----:B------:R-:W-:Y:S01]  /*5090*/  @!P2 STG.E.U8 desc[UR36][R6.64+0x11], R67 ;  /* 0x000011430600a986 */ /* 0x000fe2000c101124 */
[----:B------:R-:W-:-:S02]  /*50a0*/  ISETP.LT.OR P0, PT, R0, 0x9, !P0 ;  /* 0x000000090000780c */ /* 0x000fc40004701670 */
[C---:B------:R-:W-:Y:S01]  /*50b0*/  ISETP.GE.AND P2, PT, R19.reuse, 0x22, PT ;  /* 0x000000221300780c */ /* 0x040fe20003f46270 */
[----:B------:R0:W-:Y:S01]  /*50c0*/  @!P1 STG.E.U8 desc[UR36][R6.64+0x10], R3 ;  /* 0x0000100306009986 */ /* 0x0001e2000c101124 */
[----:B------:R-:W-:Y:S01]  /*50d0*/  ISETP.LT.OR P1, PT, R0, 0x9, !P3 ;  /* 0x000000090000780c */ /* 0x000fe20005f21670 */
[----:B------:R-:W-:Y:S01]  /*50e0*/  @!P4 IMAD R11, R68, R80, RZ ;  /* 0x00000050440bc224 */ /* 0x000fe200078e02ff */
[----:B------:R-:W-:-:S03]  /*50f0*/  ISETP.GE.AND P3, PT, R19, 0x21, PT ;  /* 0x000000211300780c */ /* 0x000fc60003f66270 */
[-C--:B------:R-:W-:Y:S01]  /*5100*/  @!P5 IMAD R69, R69, R80.reuse, RZ ;  /* 0x000000504545d224 */ /* 0x080fe200078e02ff */
[----:B------:R-:W-:Y:S01]  /*5110*/  @!P4 STG.E.U8 desc[UR36][R4.64+0x18], R11 ;  /* 0x0000180b0400c986 */ /* 0x000fe2000c101124 */
[C---:B------:R-:W-:Y:S02]  /*5120*/  ISETP.LT.OR P4, PT, R0.reuse, 0x1, !P3 ;  /* 0x000000010000780c */ /* 0x040fe40005f81670 */
[-C--:B------:R-:W-:Y:S01]  /*5130*/  @!P0 IMAD R71, R71, R80.reuse, RZ ;  /* 0x0000005047478224 */ /* 0x080fe200078e02ff */
        /* <DEDUP_REMOVED lines=47> */
[----:B------:R-:W-:Y:S01]  /*5430*/  ISETP.LT.OR P0, PT, R0, 0x9, !P0 ;  /* 0x000000090000780c */ /* 0x000fe20004701670 */
[----:B------:R0:W-:Y:S01]  /*5440*/  @!P1 STG.E.U8 desc[UR36][R6.64+0x30], R3 ;  /* 0x0000300306009986 */ /* 0x0001e2000c101124 */
[----:B------:R-:W-:Y:S01]  /*5450*/  ISETP.GE.AND P1, PT, R19, 0x41, PT ;  /* 0x000000411300780c */ /* 0x000fe20003f26270 */
[----:B------:R-:W-:Y:S01]  /*5460*/  @!P4 IMAD R53, R53, R80, RZ ;  /* 0x000000503535c224 */ /* 0x000fe200078e02ff */
[----:B------:R-:W-:-:S03]  /*5470*/  ISETP.GE.AND P2, PT, R19, 0x42, PT ;  /* 0x000000421300780c */ /* 0x000fc60003f46270 */
[-C--:B------:R-:W-:Y:S01]  /*5480*/  @!P5 IMAD R11, R52, R80.reuse, RZ ;  /* 0x00000050340bd224 */ /* 0x080fe200078e02ff */
[----:B------:R-:W-:Y:S01]  /*5490*/  @!P4 STG.E.U8 desc[UR36][R4.64+0x39], R53 ;  /* 0x000039350400c986 */ /* 0x000fe2000c101124 */
[C---:B------:R-:W-:Y:S02]  /*54a0*/  ISETP.LT.OR P4, PT, R0.reuse, 0x1, !P1 ;  /* 0x000000010000780c */ /* 0x040fe40004f81670 */
[C---:B------:R-:W-:Y:S01]  /*54b0*/  ISETP.LT.OR P1, PT, R0.reuse, 0x9, !P1 ;  /* 0x000000090000780c */ /* 0x040fe20004f21670 */
[----:B------:R-:W-:Y:S01]  /*54c0*/  @!P5 STG.E.U8 desc[UR36][R4.64+0x38], R11 ;  /* 0x0000380b0400d986 */ /* 0x000fe2000c101124 */
[----:B------:R-:W-:Y:S01]  /*54d0*/  ISETP.LT.OR P5, PT, R0, 0x1, !P2 ;  /* 0x000000010000780c */ /* 0x000fe200057a1670 */
[-C--:B0-----:R-:W-:Y:S01]  /*54e0*/  @!P3 IMAD R3, R54, R80.reuse, RZ ;  /* 0x000000503603b224 */ /* 0x081fe200078e02ff */
[----:B------:R-:W-:Y:S01]  /*54f0*/  ISETP.LT.OR P2, PT, R0, 0x9, !P2 ;  /* 0x000000090000780c */ /* 0x000fe20005741670 */
[----:B------:R-:W-:-:S03]  /*5500*/  @!P0 IMAD R55, R55, R80, RZ ;  /* 0x0000005037378224 */ /* 0x000fc600078e02ff */
[----:B------:R0:W-:Y:S01]  /*5510*/  @!P3 STG.E.U8 desc[UR36][R6.64+0x38], R3 ;  /* 0x000038030600b986 */ /* 0x0001e2000c101124 */
[C---:B------:R-:W-:Y:S02]  /*5520*/  ISETP.GE.AND P3, PT, R19.reuse, 0x49, PT ;  /* 0x000000491300780c */ /* 0x040fe40003f66270 */
[-C--:B------:R-:W-:Y:S01]  /*5530*/  @!P4 IMAD R9, R40, R80.reuse, RZ ;  /* 0x000000502809c224 */ /* 0x080fe200078e02ff */
[----:B------:R-:W-:Y:S01]  /*5540*/  @!P0 STG.E.U8 desc[UR36][R6.64+0x39], R55 ;  /* 0x0000393706008986 */ /* 0x000fe2000c101124 */
[----:B------:R-:W-:Y:S02]  /*5550*/  ISETP.GE.AND P0, PT, R19, 0x4a, PT ;  /* 0x0000004a1300780c */ /* 0x000fe40003f06270 */
[-C--:B------:R-:W-:Y:S01]  /*5560*/  @!P5 IMAD R41, R41, R80.reuse, RZ ;  /* 0x000000502929d224 */ /* 0x080fe200078e02ff */
[----:B------:R-:W-:Y:S01]  /*5570*/  @!P4 STG.E.U8 desc[UR36][R4.64+0x40], R9 ;  /* 0x000040090400c986 */ /* 0x000fe2000c101124 */
[C---:B------:R-:W-:Y:S01]  /*5580*/  ISETP.LT.OR P4, PT, R0.reuse, 0x1, !P3 ;  /* 0x000000010000780c */ /* 0x040fe20005f81670 */
[-C--:B------:R-:W-:Y:S01]  /*5590*/  @!P2 IMAD R43, R43, R80.reuse, RZ ;  /* 0x000000502b2ba224 */ /* 0x080fe200078e02ff */
[C---:B------:R-:W-:Y:S01]  /*55a0*/  ISETP.LT.OR P3, PT, R0.reuse, 0x9, !P3 ;  /* 0x000000090000780c */ /* 0x040fe20005f61670 */
[----:B------:R-:W-:Y:S01]  /*55b0*/  @!P5 STG.E.U8 desc[UR36][R4.64+0x41], R41 ;  /* 0x000041290400d986 */ /* 0x000fe2000c101124 */
[----:B------:R-:W-:Y:S01]  /*55c0*/  ISETP.LT.OR P5, PT, R0, 0x1, !P0 ;  /* 0x000000010000780c */ /* 0x000fe200047a1670 */
[----:B0-----:R-:W-:-:S02]  /*55d0*/  @!P1 IMAD R3, R42, R80, RZ ;  /* 0x000000502a039224 */ /* 0x001fc400078e02ff */
[----:B------:R-:W-:Y:S01]  /*55e0*/  @!P2 STG.E.U8 desc[UR36][R6.64+0x41], R43 ;  /* 0x0000412b0600a986 */ /* 0x000fe2000c101124 */
[----:B------:R-:W-:Y:S02]  /*55f0*/  ISETP.LT.OR P2, PT, R0, 0x9, !P0 ;  /* 0x000000090000780c */ /* 0x000fe40004741670 */
[C---:B------:R-:W-:Y:S01]  /*5600*/  ISETP.GE.AND P0, PT, R19.reuse, 0x52, PT ;  /* 0x000000521300780c */ /* 0x040fe20003f06270 */
[----:B------:R0:W-:Y:S01]  /*5610*/  @!P1 STG.E.U8 desc[UR36][R6.64+0x40], R3 ;  /* 0x0000400306009986 */ /* 0x0001e2000c101124 */
[----:B------:R-:W-:Y:S01]  /*5620*/  ISETP.GE.AND P1, PT, R19, 0x51, PT ;  /* 0x000000511300780c */ /* 0x000fe20003f26270 */
[----:B------:R-:W-:-:S04]  /*5630*/  @!P4 IMAD R11, R44, R80, RZ ;  /* 0x000000502c0bc224 */ /* 0x000fc800078e02ff */
[-C--:B------:R-:W-:Y:S01]  /*5640*/  @!P5 IMAD R45, R45, R80.reuse, RZ ;  /* 0x000000502d2dd224 */ /* 0x080fe200078e02ff */
[----:B------:R-:W-:Y:S01]  /*5650*/  @!P4 STG.E.U8 desc[UR36][R4.64+0x48], R11 ;  /* 0x0000480b0400c986 */ /* 0x000fe2000c101124 */
[C---:B------:R-:W-:Y:S02]  /*5660*/  ISETP.LT.OR P4, PT, R0.reuse, 0x1, !P1 ;  /* 0x000000010000780c */ /* 0x040fe40004f81670 */
[-C--:B------:R-:W-:Y:S01]  /*5670*/  @!P2 IMAD R47, R47, R80.reuse, RZ ;  /* 0x000000502f2fa224 */ /* 0x080fe200078e02ff */
[----:B------:R-:W-:Y:S01]  /*5680*/  @!P5 STG.E.U8 desc[UR36][R4.64+0x49], R45 ;  /* 0x0000492d0400d986 */ /* 0x000fe2000c101124 */
[----:B------:R-:W-:Y:S01]  /*5690*/  ISETP.LT.OR P5, PT, R0, 0x1, !P0 ;  /* 0x000000010000780c */ /* 0x000fe200047a1670 */
[----:B0-----:R-:W-:Y:S01]  /*56a0*/  @!P3 IMAD R3, R46, R80, RZ ;  /* 0x000000502e03b224 */ /* 0x001fe200078e02ff */
[C---:B------:R-:W-:Y:S01]  /*56b0*/  ISETP.LT.OR P1, PT, R0.reuse, 0x9, !P1 ;  /* 0x000000090000780c */ /* 0x040fe20004f21670 */
[----:B------:R-:W-:Y:S01]  /*56c0*/  @!P2 STG.E.U8 desc[UR36][R6.64+0x49], R47 ;  /* 0x0000492f0600a986 */ /* 0x000fe2000c101124 */
[----:B------:R-:W-:-:S02]  /*56d0*/  ISETP.LT.OR P0, PT, R0, 0x9, !P0 ;  /* 0x000000090000780c */ /* 0x000fc40004701670 */
        /* <DEDUP_REMOVED lines=11> */
[----:B------:R-:W-:Y:S01]  /*5790*/  ISETP.LT.OR P3, PT, R0, 0x9, !P3 ;  /* 0x000000090000780c */ /* 0x000fe20005f61670 */
[----:B------:R-:W-:Y:S01]  /*57a0*/  @!P0 STG.E.U8 desc[UR36][R6.64+0x51], R35 ;  /* 0x0000512306008986 */ /* 0x000fe2000c101124 */
[----:B------:R-:W-:-:S02]  /*57b0*/  ISETP.GE.AND P0, PT, R19, 0x62, PT ;  /* 0x000000621300780c */ /* 0x000fc40003f06270 */
[----:B------:R-:W-:Y:S01]  /*57c0*/  ISETP.LT.OR P2, PT, R0, 0x9, !P2 ;  /* 0x000000090000780c */ /* 0x000fe20005741670 */
[----:B------:R0:W-:Y:S01]  /*57d0*/  @!P1 STG.E.U8 desc[UR36][R6.64+0x50], R3 ;  /* 0x0000500306009986 */ /* 0x0001e2000c101124 */
[----:B------:R-:W-:Y:S01]  /*57e0*/  ISETP.GE.AND P1, PT, R19, 0x61, PT ;  /* 0x000000611300780c */ /* 0x000fe20003f26270 */
[----:B------:R-:W-:-:S04]  /*57f0*/  @!P4 IMAD R11, R36, R80, RZ ;  /* 0x00000050240bc224 */ /* 0x000fc800078e02ff */
        /* <DEDUP_REMOVED lines=15> */
[----:B------:R1:W-:Y:S01]  /*58f0*/  @!P4 STG.E.U8 desc[UR36][R4.64+0x60], R9 ;  /* 0x000060090400c986 */ /* 0x0003e2000c101124 */
[C---:B------:R-:W-:Y:S01]  /*5900*/  ISETP.LT.OR P4, PT, R0.reuse, 0x1, !P2 ;  /* 0x000000010000780c */ /* 0x040fe20005781670 */
[-C--:B------:R-:W-:Y:S01]  /*5910*/  @!P0 IMAD R27, R27, R80.reuse, RZ ;  /* 0x000000501b1b8224 */ /* 0x080fe200078e02ff */
[C---:B------:R-:W-:Y:S01]  /*5920*/  ISETP.LT.OR P2, PT, R0.reuse, 0x9, !P2 ;  /* 0x000000090000780c */ /* 0x040fe20005741670 */
[----:B------:R2:W-:Y:S01]  /*5930*/  @!P5 STG.E.U8 desc[UR36][R4.64+0x61], R25 ;  /* 0x000061190400d986 */ /* 0x0005e2000c101124 */
[----:B------:R-:W-:Y:S01]  /*5940*/  ISETP.LT.OR P5, PT, R0, 0x1, !P3 ;  /* 0x000000010000780c */ /* 0x000fe20005fa1670 */
[-C--:B0-----:R-:W-:Y:S01]  /*5950*/  @!P1 IMAD R3, R26, R80.reuse, RZ ;  /* 0x000000501a039224 */ /* 0x081fe200078e02ff */
[----:B------:R-:W-:Y:S01]  /*5960*/  ISETP.LT.OR P3, PT, R0, 0x9, !P3 ;  /* 0x000000090000780c */ /* 0x000fe20005f61670 */
[----:B------:R2:W-:Y:S04]  /*5970*/  @!P0 STG.E.U8 desc[UR36][R6.64+0x61], R27 ;  /* 0x0000611b06008986 */ /* 0x0005e8000c101124 */
[----:B------:R2:W-:Y:S02]  /*5980*/  @!P1 STG.E.U8 desc[UR36][R6.64+0x60], R3 ;  /* 0x0000600306009986 */ /* 0x0005e4000c101124 */
[----:B------:R-:W-:-:S02]  /*5990*/  @!P4 IMAD R11, R28, R80, RZ ;  /* 0x000000501c0bc224 */ /* 0x000fc400078e02ff */
[-C--:B-1----:R-:W-:Y:S02]  /*59a0*/  @!P2 IMAD R9, R30, R80.reuse, RZ ;  /* 0x000000501e09a224 */ /* 0x082fe400078e02ff */
[-C--:B------:R-:W-:Y:S01]  /*59b0*/  @!P5 IMAD R29, R29, R80.reuse, RZ ;  /* 0x000000501d1dd224 */ /* 0x080fe200078e02ff */
[----:B------:R2:W-:Y:S01]  /*59c0*/  @!P4 STG.E.U8 desc[UR36][R4.64+0x68], R11 ;  /* 0x0000680b0400c986 */ /* 0x0005e2000c101124 */
[----:B------:R-:W-:-:S03]  /*59d0*/  @!P3 IMAD R31, R31, R80, RZ ;  /* 0x000000501f1fb224 */ /* 0x000fc600078e02ff */
[----:B------:R2:W-:Y:S04]  /*59e0*/  @!P5 STG.E.U8 desc[UR36][R4.64+0x69], R29 ;  /* 0x0000691d0400d986 */ /* 0x0005e8000c101124 */
[----:B------:R2:W-:Y:S04]  /*59f0*/  @!P2 STG.E.U8 desc[UR36][R6.64+0x68], R9 ;  /* 0x000068090600a986 */ /* 0x0005e8000c101124 */
[----:B------:R2:W-:Y:S02]  /*5a00*/  @!P3 STG.E.U8 desc[UR36][R6.64+0x69], R31 ;  /* 0x0000691f0600b986 */ /* 0x0005e4000c101124 */
.L_x_147:
[----:B------:R-:W-:Y:S05]  /*5a10*/  BSYNC B0 ;  /* 0x0000000000007941 */ /* 0x000fea0003800000 */
.L_x_33:
[----:B0-2---:R-:W2:Y:S01]  /*5a20*/  LDL.64 R4, [R1] ;  /* 0x0000000001047983 */ /* 0x005ea20000100a00 */
[----:B------:R-:W-:Y:S01]  /*5a30*/  ULDC.64 UR4, c[0x0][0x650] ;  /* 0x0001940000047ab9 */ /* 0x000fe20000000a00 */
[----:B------:R-:W-:Y:S02]  /*5a40*/  IMAD.U32 R0, RZ, RZ, UR47 ;  /* 0x0000002fff007e24 */ /* 0x000fe4000f8e00ff */
[----:B------:R-:W-:Y:S02]  /*5a50*/  IMAD.MOV.U32 R22, RZ, RZ, -0x1 ;  /* 0xffffffffff167424 */ /* 0x000fe400078e00ff */
[----:B------:R0:W-:Y:S01]  /*5a60*/  SYNCS.ARRIVE.TRANS64.A1T0 RZ, [R0+UR43], RZ ;  /* 0x000000ff00ff79a7 */ /* 0x0001e2000810002b */
[----:B------:R-:W-:Y:S02]  /*5a70*/  IMAD.MOV.U32 R19, RZ, RZ, -0x1 ;  /* 0xffffffffff137424 */ /* 0x000fe400078e00ff */
[----:B------:R-:W-:Y:S01]  /*5a80*/  IMAD.MOV.U32 R18, RZ, RZ, -0x1 ;  /* 0xffffffffff127424 */ /* 0x000fe200078e00ff */
[----:B0-----:R-:W-:-:S02]  /*5a90*/  PRMT R0, RZ, 0x7610, R0 ;  /* 0x00007610ff007816 */ /* 0x001fc40000000000 */
[----:B--2---:R-:W-:-:S05]  /*5aa0*/  LEA R16, P0, R4, R16, 0x1 ;  /* 0x0000001004107211 */ /* 0x004fca00078008ff */
[----:B------:R-:W-:Y:S01]  /*5ab0*/  IMAD.X R17, R88, 0x1, R17, P0 ;  /* 0x0000000158117824 */ /* 0x000fe200000e0611 */
[----:B------:R-:W-:-:S04]  /*5ac0*/  ISETP.GE.U32.AND P0, PT, R16, UR4, PT ;  /* 0x0000000410007c0c */ /* 0x000fc8000bf06070 */
[----:B------:R-:W-:-:S13]  /*5ad0*/  ISETP.GE.U32.AND.EX P0, PT, R17, UR5, PT, P0 ;  /* 0x0000000511007c0c */ /* 0x000fda000bf06100 */
[----:B------:R-:W-:Y:S05]  /*5ae0*/  @P0 BRA `(.L_x_148) ;  /* 0x0000000400500947 */ /* 0x000fea0003800000 */
[----:B------:R-:W0:Y:S01]  /*5af0*/  LDC.64 R10, c[0x0][0x628] ;  /* 0x00018a00ff0a7b82 */ /* 0x000e220000000a00 */
[----:B------:R-:W2:Y:S01]  /*5b00*/  S2R R19, SR_CTAID.X ;  /* 0x0000000000137919 */ /* 0x000ea20000002500 */
[----:B------:R-:W-:Y:S02]  /*5b10*/  IMAD.MOV.U32 R8, RZ, RZ, R16 ;  /* 0x000000ffff087224 */ /* 0x000fe400078e0010 */
[----:B------:R-:W-:Y:S01]  /*5b20*/  IMAD.MOV.U32 R9, RZ, RZ, R17 ;  /* 0x000000ffff097224 */ /* 0x000fe200078e0011 */
[----:B------:R-:W4:Y:S03]  /*5b30*/  S2R R20, SR_CTAID.Y ;  /* 0x0000000000147919 */ /* 0x000f260000002600 */
[----:B------:R-:W1:Y:S08]  /*5b40*/  LDC R0, c[0x0][0x630] ;  /* 0x00018c00ff007b82 */ /* 0x000e700000000800 */
[----:B------:R-:W1:Y:S01]  /*5b50*/  LDC.64 R14, c[0x0][0x620] ;  /* 0x00018800ff0e7b82 */ /* 0x000e620000000a00 */
[----:B0-----:R-:W-:-:S04]  /*5b60*/  ISETP.NE.U32.AND P0, PT, R10, RZ, PT ;  /* 0x000000ff0a00720c */ /* 0x001fc80003f05070 */
[----:B------:R-:W-:-:S13]  /*5b70*/  ISETP.NE.AND.EX P0, PT, R11, RZ, PT, P0 ;  /* 0x000000ff0b00720c */ /* 0x000fda0003f05300 */
[----:B-12-4-:R-:W-:Y:S05]  /*5b80*/  @!P0 BRA `(.L_x_149) ;  /* 0x0000000000288947 */ /* 0x016fea0003800000 */
[----:B------:R-:W0:Y:S02]  /*5b90*/  LDC R3, c[0x0][0x634] ;  /* 0x00018d00ff037b82 */ /* 0x000e240000000800 */
[----:B0-----:R-:W-:-:S05]  /*5ba0*/  IADD3 R3, P0, R16, R3, RZ ;  /* 0x0000000310037210 */ /* 0x001fca0007f1e0ff */
[----:B------:R-:W-:-:S04]  /*5bb0*/  IMAD.X R13, RZ, RZ, R17, P0 ;  /* 0x000000ffff0d7224 */ /* 0x000fc800000e0611 */
[----:B------:R-:W-:-:S04]  /*5bc0*/  IMAD.WIDE.U32 R4, R13, R10, RZ ;  /* 0x0000000a0d047225 */ /* 0x000fc800078e00ff */
[----:B---3--:R-:W-:-:S04]  /*5bd0*/  IMAD.WIDE.U32 R6, P0, R3, R11, R4 ;  /* 0x0000000b03067225 */ /* 0x008fc80007800004 */
[----:B------:R-:W-:-:S04]  /*5be0*/  IMAD.WIDE.U32 R4, R3, R10, RZ ;  /* 0x0000000a03047225 */ /* 0x000fc800078e00ff */
[----:B------:R-:W-:Y:S01]  /*5bf0*/  IMAD.X R9, RZ, RZ, RZ, P0 ;  /* 0x000000ffff097224 */ /* 0x000fe200000e06ff */
[----:B------:R-:W-:Y:S01]  /*5c00*/  IADD3 RZ, P0, R5, R6, RZ ;  /* 0x0000000605ff7210 */ /* 0x000fe20007f1e0ff */
[----:B------:R-:W-:-:S04]  /*5c10*/  IMAD.MOV.U32 R8, RZ, RZ, R7 ;  /* 0x000000ffff087224 */ /* 0x000fc800078e0007 */
[----:B------:R-:W-:-:S08]  /*5c20*/  IMAD.WIDE.U32.X R8, R13, R11, R8, P0 ;  /* 0x0000000b0d087225 */ /* 0x000fd000000e0408 */
.L_x_149:
[-CC-:B------:R-:W-:Y:S01]  /*5c30*/  SHF.R.U64 R18, R8, R0.reuse, R9.reuse ;  /* 0x0000000008127219 */ /* 0x180fe20000001209 */
[----:B------:R-:W0:Y:S01]  /*5c40*/  LDC.64 R24, c[0x0][0x640] ;  /* 0x00019000ff187b82 */ /* 0x000e220000000a00 */
[----:B------:R-:W-:Y:S01]  /*5c50*/  SHF.R.U32.HI R0, RZ, R0, R9 ;  /* 0x00000000ff007219 */ /* 0x000fe20000011609 */
[----:B------:R-:W-:Y:S01]  /*5c60*/  ULDC UR4, c[0x0][0x150] ;  /* 0x0000540000047ab9 */ /* 0x000fe20000000800 */
[----:B------:R-:W-:Y:S02]  /*5c70*/  IADD3 R3, P0, RZ, -R18, RZ ;  /* 0x80000012ff037210 */ /* 0x000fe40007f1e0ff */
[----:B---3--:R-:W-:-:S03]  /*5c80*/  I2FP.F32.U32 R7, R19 ;  /* 0x0000001300077245 */ /* 0x008fc60000201000 */
[----:B------:R-:W1:Y:S01]  /*5c90*/  LDC R6, c[0x0][0x618] ;  /* 0x00018600ff067b82 */ /* 0x000e620000000800 */
[----:B------:R-:W-:Y:S02]  /*5ca0*/  IMAD.X R5, RZ, RZ, ~R0, P0 ;  /* 0x000000ffff057224 */ /* 0x000fe400000e0e00 */
[----:B------:R-:W-:Y:S01]  /*5cb0*/  FMUL R7, R7, UR4 ;  /* 0x0000000407077c20 */ /* 0x000fe20008400000 */
[----:B------:R-:W-:Y:S01]  /*5cc0*/  ULDC UR4, c[0x0][0x154] ;  /* 0x0000550000047ab9 */ /* 0x000fe20000000800 */
[-C--:B------:R-:W-:Y:S02]  /*5cd0*/  IMAD R0, R5, R14.reuse, RZ ;  /* 0x0000000e05007224 */ /* 0x080fe400078e02ff */
[C---:B------:R-:W-:Y:S01]  /*5ce0*/  IMAD.WIDE.U32 R4, R3.reuse, R14, R16 ;  /* 0x0000000e03047225 */ /* 0x040fe200078e0010 */
[----:B------:R-:W2:Y:S01]  /*5cf0*/  LDC R8, c[0x0][0x608] ;  /* 0x00018200ff087b82 */ /* 0x000ea20000000800 */
[----:B------:R-:W3:Y:S02]  /*5d00*/  F2I.U32.TRUNC.NTZ R7, R7 ;  /* 0x0000000700077305 */ /* 0x000ee4000020f000 */
[----:B------:R-:W-:-:S04]  /*5d10*/  IMAD R3, R3, R15, R0 ;  /* 0x0000000f03037224 */ /* 0x000fc800078e0200 */
[----:B------:R-:W-:Y:S01]  /*5d20*/  IMAD.IADD R3, R5, 0x1, R3 ;  /* 0x0000000105037824 */ /* 0x000fe200078e0203 */
[----:B------:R-:W4:Y:S01]  /*5d30*/  LDC R22, c[0x0][0x658] ;  /* 0x00019600ff167b82 */ /* 0x000f220000000800 */
[----:B------:R-:W-:Y:S02]  /*5d40*/  I2FP.F32.U32 R5, R20 ;  /* 0x0000001400057245 */ /* 0x000fe40000201000 */
[----:B0-----:R-:W-:-:S04]  /*5d50*/  ISETP.NE.U32.AND P0, PT, R24, RZ, PT ;  /* 0x000000ff1800720c */ /* 0x001fc80003f05070 */
[----:B------:R-:W-:Y:S01]  /*5d60*/  ISETP.NE.AND.EX P0, PT, R25, RZ, PT, P0 ;  /* 0x000000ff1900720c */ /* 0x000fe20003f05300 */
[----:B------:R-:W0:Y:S01]  /*5d70*/  LDC R0, c[0x0][0x144] ;  /* 0x00005100ff007b82 */ /* 0x000e220000000800 */
[-C--:B-1----:R-:W-:Y:S01]  /*5d80*/  SHF.R.U64 R10, R4, R6.reuse, R3 ;  /* 0x00000006040a7219 */ /* 0x082fe20000001203 */
[----:B---3--:R-:W-:Y:S01]  /*5d90*/  IMAD.MOV R7, RZ, RZ, -R7 ;  /* 0x000000ffff077224 */ /* 0x008fe200078e0a07 */
[----:B------:R-:W-:Y:S01]  /*5da0*/  SHF.R.U32.HI R3, RZ, R6, R3 ;  /* 0x00000006ff037219 */ /* 0x000fe20000011603 */
[----:B------:R-:W-:-:S04]  /*5db0*/  FMUL R6, R5, UR4 ;  /* 0x0000000405067c20 */ /* 0x000fc80008400000 */
[----:B------:R-:W1:Y:S01]  /*5dc0*/  LDC R15, c[0x0][0x148] ;  /* 0x00005200ff0f7b82 */ /* 0x000e620000000800 */
[----:B------:R3:W0:Y:S01]  /*5dd0*/  F2I.U32.TRUNC.NTZ R14, R6 ;  /* 0x00000006000e7305 */ /* 0x000622000020f000 */
[-CC-:B--2---:R-:W-:Y:S02]  /*5de0*/  SHF.R.U64 R12, R10, R8.reuse, R3.reuse ;  /* 0x000000080a0c7219 */ /* 0x184fe40000001203 */
[----:B------:R-:W-:-:S04]  /*5df0*/  SHF.R.U32.HI R3, RZ, R8, R3 ;  /* 0x00000008ff037219 */ /* 0x000fc80000011603 */
[----:B------:R-:W2:Y:S01]  /*5e00*/  LDC R21, c[0x0][0x600] ;  /* 0x00018000ff157b82 */ /* 0x000ea20000000800 */
[-CC-:B----4-:R-:W-:Y:S02]  /*5e10*/  SHF.R.U64 R13, R12, R22.reuse, R3.reuse ;  /* 0x000000160c0d7219 */ /* 0x190fe40000001203 */
[----:B------:R-:W-:-:S03]  /*5e20*/  SHF.R.U32.HI R5, RZ, R22, R3 ;  /* 0x00000016ff057219 */ /* 0x000fc60000011603 */
[----:B------:R-:W-:Y:S02]  /*5e30*/  IMAD.MOV.U32 R4, RZ, RZ, R13 ;  /* 0x000000ffff047224 */ /* 0x000fe400078e000d */
[----:B------:R-:W4:Y:S01]  /*5e40*/  LDC R26, c[0x0][0x648] ;  /* 0x00019200ff1a7b82 */ /* 0x000f220000000800 */
[----:B0-----:R-:W-:-:S07]  /*5e50*/  IMAD R22, R0, R7, R19 ;  /* 0x0000000700167224 */ /* 0x001fce00078e0213 */
[----:B------:R-:W0:Y:S08]  /*5e60*/  LDC R27, c[0x0][0x638] ;  /* 0x00018e00ff1b7b82 */ /* 0x000e300000000800 */
[----:B------:R-:W0:Y:S01]  /*5e70*/  LDC R28, c[0x0][0x610] ;  /* 0x00018400ff1c7b82 */ /* 0x000e220000000800 */
[----:B-1-3--:R-:W-:Y:S05]  /*5e80*/  @!P0 BRA `(.L_x_150) ;  /* 0x0000000000288947 */ /* 0x00afea0003800000 */
[----:B------:R-:W1:Y:S02]  /*5e90*/  LDC R0, c[0x0][0x64c] ;  /* 0x00019300ff007b82 */ /* 0x000e640000000800 */
[----:B-1----:R-:W-:-:S05]  /*5ea0*/  IADD3 R3, P0, R13, R0, RZ ;  /* 0x000000000d037210 */ /* 0x002fca0007f1e0ff */
        /* <DEDUP_REMOVED lines=8> */
.L_x_150:
[----:B------:R-:W-:Y:S01]  /*5f30*/  ISETP.NE.AND P0, PT, R2, 0x1, PT ;  /* 0x000000010200780c */ /* 0x000fe20003f05270 */
[----:B------:R-:W-:Y:S01]  /*5f40*/  IMAD.MOV R14, RZ, RZ, -R14 ;  /* 0x000000ffff0e7224 */ /* 0x000fe200078e0a0e */
[----:B----4-:R-:W-:Y:S01]  /*5f50*/  SHF.R.U64 R0, R4, R26, R5 ;  /* 0x0000001a04007219 */ /* 0x010fe20000001205 */
[----:B--2---:R-:W-:Y:S01]  /*5f60*/  VIADD R5, R21, 0xffffffff ;  /* 0xffffffff15057836 */ /* 0x004fe20000000000 */
[----:B------:R-:W-:-:S03]  /*5f70*/  LOP3.LUT R3, R12, R89, RZ, 0xc0, !PT ;  /* 0x000000590c037212 */ /* 0x000fc600078ec0ff */
[----:B------:R-:W-:Y:S01]  /*5f80*/  IMAD.MOV R4, RZ, RZ, -R0 ;  /* 0x000000ffff047224 */ /* 0x000fe200078e0a00 */
[----:B------:R-:W-:Y:S01]  /*5f90*/  LOP3.LUT R5, R10, R5, RZ, 0xc0, !PT ;  /* 0x000000050a057212 */ /* 0x000fe200078ec0ff */
[----:B------:R-:W-:Y:S02]  /*5fa0*/  IMAD R3, R86, R0, R3 ;  /* 0x0000000056037224 */ /* 0x000fe400078e0203 */
[----:B0-----:R-:W-:Y:S02]  /*5fb0*/  IMAD R0, R4, R27, R13 ;  /* 0x0000001b04007224 */ /* 0x001fe400078e020d */
[----:B------:R-:W-:Y:S02]  /*5fc0*/  @P0 IMAD R22, R15, R14, R20 ;  /* 0x0000000e0f160224 */ /* 0x000fe400078e0214 */
[----:B------:R-:W-:Y:S02]  /*5fd0*/  IMAD.MOV.U32 R4, RZ, RZ, 0x1 ;  /* 0x00000001ff047424 */ /* 0x000fe400078e00ff */
[----:B------:R-:W-:-:S02]  /*5fe0*/  IMAD R22, R3, R28, R22 ;  /* 0x0000001c03167224 */ /* 0x000fc400078e0216 */
[----:B------:R-:W-:Y:S01]  /*5ff0*/  IMAD R3, R0, R21, R5 ;  /* 0x0000001500037224 */ /* 0x000fe200078e0205 */
[----:B------:R-:W-:-:S04]  /*6000*/  PRMT R0, R4, 0x7610, R0 ;  /* 0x0000761004007816 */ /* 0x000fc80000000000 */
[----:B------:R-:W-:Y:S02]  /*6010*/  SEL R19, R3, R22, !P0 ;  /* 0x0000001603137207 */ /* 0x000fe40004000000 */
[----:B------:R-:W-:-:S07]  /*6020*/  SEL R22, R22, R3, !P0 ;  /* 0x0000000316167207 */ /* 0x000fce0004000000 */
.L_x_148:
[----:B------:R-:W-:Y:S02]  /*6030*/  LOP3.LUT P0, RZ, R0, 0xff, RZ, 0xc0, !PT ;  /* 0x000000ff00ff7812 */ /* 0x000fe4000780c0ff */
[----:B------:R-:W-:-:S11]  /*6040*/  LOP3.LUT R92, R92, 0x1, RZ, 0x3c, !PT ;  /* 0x000000015c5c7812 */ /* 0x000fd600078e3cff */
[----:B------:R-:W-:Y:S05]  /*6050*/  @P0 BRA `(.L_x_151) ;  /* 0xffffffb400c40947 */ /* 0x000fea000383ffff */
[----:B------:R-:W-:Y:S05]  /*6060*/  EXIT ;  /* 0x000000000000794d */ /* 0x000fea0003800000 */
.L_x_14:
[----:B------:R-:W-:-:S08]  /*6070*/  ISETP.NE.AND P0, PT, R14, RZ, PT ;  /* 0x000000ff0e00720c */ /* 0x000fd00003f05270 */
[----:B0-----:R-:W0:-:S00]  /*6080*/  USETMAXREG.DEALLOC.CTAPOOL 0x28 ;  /* 0x00000028000079c8 */ /* 0x001e0000080e0500 */
[----:B------:R-:W-:Y:S05]  /*6090*/  @P0 EXIT ;  /* 0x000000000000094d */ /* 0x000fea0003800000 */
[----:B0-----:R-:W-:Y:S01]  /*60a0*/  LOP3.LUT P0, RZ, R3, 0xff, RZ, 0xc0, !PT ;  /* 0x000000ff03ff7812 */ /* 0x001fe2000780c0ff */
[----:B------:R-:W-:Y:S02]  /*60b0*/  IMAD.MOV.U32 R3, RZ, RZ, 0x1 ;  /* 0x00000001ff037424 */ /* 0x000fe400078e00ff */
[----:B------:R-:W-:-:S10]  /*60c0*/  IMAD.MOV.U32 R8, RZ, RZ, RZ ;  /* 0x000000ffff087224 */ /* 0x000fd400078e00ff */
[----:B------:R-:W-:Y:S05]  /*60d0*/  @!P0 BRA `(.L_x_152) ;  /* 0x0000000c000c8947 */ /* 0x000fea0003800000 */
[----:B------:R-:W-:Y:S01]  /*60e0*/  LOP3.LUT P0, RZ, R5, 0x1f, RZ, 0xc0, !PT ;  /* 0x0000001f05ff7812 */ /* 0x000fe2000780c0ff */
[----:B------:R-:W-:Y:S01]  /*60f0*/  ULDC UR5, c[0x0][0x658] ;  /* 0x0001960000057ab9 */ /* 0x000fe20000000800 */
[----:B------:R-:W-:Y:S01]  /*6100*/  UMOV UR6, 0xffffffff ;  /* 0xffffffff00067882 */ /* 0x000fe20000000000 */
[----:B------:R-:W-:Y:S01]  /*6110*/  BSSY B0, `(.L_x_152) ;  /* 0x00000bf000007945 */ /* 0x000fe20003800000 */
[----:B------:R-:W-:Y:S01]  /*6120*/  USHF.L.U32 UR6, UR6, UR5, URZ ;  /* 0x0000000506067299 */ /* 0x000fe2000800063f */
[C---:B------:R-:W-:Y:S01]  /*6130*/  ISETP.NE.AND P2, PT, R4.reuse, RZ, PT ;  /* 0x000000ff0400720c */ /* 0x040fe20003f45270 */
[----:B------:R-:W-:Y:S01]  /*6140*/  IMAD.MOV.U32 R10, RZ, RZ, 0x1 ;  /* 0x00000001ff0a7424 */ /* 0x000fe200078e00ff */
[----:B------:R-:W-:Y:S01]  /*6150*/  ISETP.NE.OR P0, PT, R4, RZ, !P0 ;  /* 0x000000ff0400720c */ /* 0x000fe20004705670 */
[----:B------:R-:W-:Y:S01]  /*6160*/  IMAD.MOV.U32 R3, RZ, RZ, 0x1 ;  /* 0x00000001ff037424 */ /* 0x000fe200078e00ff */
[----:B------:R-:W-:Y:S01]  /*6170*/  LOP3.LUT R9, R23, 0x2, RZ, 0xfc, !PT ;  /* 0x0000000217097812 */ /* 0x000fe200078efcff */
[----:B------:R-:W-:Y:S01]  /*6180*/  IMAD.MOV.U32 R8, RZ, RZ, RZ ;  /* 0x000000ffff087224 */ /* 0x000fe200078e00ff */
[----:B------:R-:W-:Y:S01]  /*6190*/  ULDC UR4, c[0x0][0x600] ;  /* 0x0001800000047ab9 */ /* 0x000fe20000000800 */
[----:B------:R-:W-:Y:S01]  /*61a0*/  UMOV UR7, 0x1 ;  /* 0x0000000100077882 */ /* 0x000fe20000000000 */
[----:B------:R-:W-:-:S02]  /*61b0*/  UIADD3 UR19, UR40, 0x1, URZ ;  /* 0x0000000128137890 */ /* 0x000fc4000fffe03f */
[----:B------:R-:W-:Y:S02]  /*61c0*/  UIADD3 UR15, UR4, -0x1, URZ ;  /* 0xffffffff040f7890 */ /* 0x000fe4000fffe03f */
[----:B------:R-:W-:Y:S02]  /*61d0*/  USHF.L.U32 UR17, UR7, UR5, URZ ;  /* 0x0000000507117299 */ /* 0x000fe4000800063f */
[----:B------:R-:W-:Y:S01]  /*61e0*/  ULOP3.LUT UR16, URZ, UR6, URZ, 0x33, !UPT ;  /* 0x000000063f107292 */ /* 0x000fe2000f8e333f */
[----:B------:R-:W-:-:S11]  /*61f0*/  ULDC.64 UR20, c[0x0][0x198] ;  /* 0x0000660000147ab9 */ /* 0x000fd60000000a00 */
.L_x_164:
[----:B------:R-:W-:-:S03]  /*6200*/  UMOV UR4, 0xffffffff ;  /* 0xffffffff00047882 */ /* 0x000fc60000000000 */
[----:B------:R-:W-:Y:S05]  /*6210*/  BRA.DIV UR4, `(.L_x_153) ;  /* 0x0000001a04187947 */ /* 0x000fea000b800000 */
[----:B------:R-:W-:-:S13]  /*6220*/  ELECT P6, URZ, PT ;  /* 0x00000000003f782f */ /* 0x000fda00038c0000 */
.L_x_193:
[----:B------:R-:W0:Y:S01]  /*6230*/  LDC R4, c[0x0][0x28c] ;  /* 0x0000a300ff047b82 */ /* 0x000e220000000800 */
[----:B------:R-:W-:Y:S01]  /*6240*/  BSSY B1, `(.L_x_154) ;  /* 0x0000037000017945 */ /* 0x000fe20003800000 */
[----:B0-----:R-:W-:-:S13]  /*6250*/  ISETP.LT.OR P6, PT, R4, 0x1, !P6 ;  /* 0x000000010400780c */ /* 0x001fda00077c1670 */
[----:B------:R-:W-:Y:S05]  /*6260*/  @P6 BRA `(.L_x_155) ;  /* 0x0000000000d06947 */ /* 0x000fea0003800000 */
[----:B------:R-:W-:Y:S02]  /*6270*/  IMAD R19, R19, 0x70, RZ ;  /* 0x0000007013137824 */ /* 0x000fe400078e02ff */
[----:B------:R-:W-:Y:S02]  /*6280*/  IMAD.SHL.U32 R22, R22, 0x40, RZ ;  /* 0x0000004016167824 */ /* 0x000fe400078e00ff */
[----:B------:R-:W-:Y:S02]  /*6290*/  IMAD.MOV.U32 R13, RZ, RZ, RZ ;  /* 0x000000ffff0d7224 */ /* 0x000fe400078e00ff */
[----:B------:R-:W-:Y:S02]  /*62a0*/  IMAD.U32 R14, RZ, RZ, UR19 ;  /* 0x00000013ff0e7e24 */ /* 0x000fe4000f8e00ff */
[----:B------:R-:W-:Y:S02]  /*62b0*/  IMAD.MOV.U32 R4, RZ, RZ, R3 ;  /* 0x000000ffff047224 */ /* 0x000fe400078e0003 */
[----:B------:R-:W-:-:S07]  /*62c0*/  IMAD.MOV.U32 R5, RZ, RZ, R8 ;  /* 0x000000ffff057224 */ /* 0x000fce00078e0008 */
.L_x_159:
[----:B------:R-:W0:Y:S01]  /*62d0*/  S2R R7, SR_CgaCtaId ;  /* 0x0000000000077919 */ /* 0x000e220000008800 */
[----:B------:R-:W-:-:S04]  /*62e0*/  MOV R6, 0x400 ;  /* 0x0000040000067802 */ /* 0x000fc80000000f00 */
[----:B0-----:R-:W-:Y:S02]  /*62f0*/  LEA R12, R7, R6, 0x18 ;  /* 0x00000006070c7211 */ /* 0x001fe400078ec0ff */
[----:B------:R-:W-:Y:S01]  /*6300*/  SHF.L.U32 R6, R4, 0x1f, RZ ;  /* 0x0000001f04067819 */ /* 0x000fe200000006ff */
[----:B------:R-:W0:Y:S02]  /*6310*/  @!P2 LDC R7, c[0x0][0x500] ;  /* 0x00014000ff07ab82 */ /* 0x000e240000000800 */
[----:B------:R-:W-:-:S04]  /*6320*/  IMAD R11, R5, 0x8, R12 ;  /* 0x00000008050b7824 */ /* 0x000fc800078e020c */
[----:B------:R-:W1:Y:S02]  /*6330*/  SYNCS.PHASECHK.TRANS64.TRYWAIT P1, [R11+URZ+0xa0], R6 ;  /* 0x0000a0060b0075a7 */ /* 0x000e64000802017f */
[----:B-1----:R-:W-:Y:S05]  /*6340*/  @!P1 BRA `(.L_x_156) ;  /* 0x0000001400ec9947 */ /* 0x002fea0003800000 */
.L_x_194:
[----:B-1----:R-:W-:Y:S01]  /*6350*/  PRMT R6, R9, 0x9910, RZ ;  /* 0x0000991009067816 */ /* 0x002fe200000000ff */
[----:B0-----:R0:W-:Y:S03]  /*6360*/  @!P2 SYNCS.ARRIVE.TRANS64 RZ, [R11+URZ], R7 ;  /* 0x000000070bffa9a7 */ /* 0x0011e6000800003f */
[----:B------:R-:W-:-:S13]  /*6370*/  ISETP.NE.AND P1, PT, R6, 0x2, PT ;  /* 0x000000020600780c */ /* 0x000fda0003f25270 */
[----:B0-----:R-:W-:Y:S05]  /*6380*/  @P1 BRA `(.L_x_157) ;  /* 0x0000000000041947 */ /* 0x001fea0003800000 */
[----:B------:R-:W-:Y:S01]  /*6390*/  BPT.TRAP 0x1 ;  /* 0x000000040000795c */ /* 0x000fe20000300000 */
.L_x_157:
[----:B------:R-:W-:Y:S05]  /*63a0*/  @P0 BRA `(.L_x_158) ;  /* 0x0000000000040947 */ /* 0x000fea0003800000 */
[----:B------:R-:W-:Y:S01]  /*63b0*/  BPT.TRAP 0x1 ;  /* 0x000000040000795c */ /* 0x000fe20000300000 */
.L_x_158:
[--C-:B------:R-:W-:Y:S01]  /*63c0*/  IMAD R6, R5, 0x1000, R12.reuse ;  /* 0x0000100005067824 */ /* 0x100fe200078e020c */
[----:B------:R-:W-:Y:S01]  /*63d0*/  R2UR UR9, R11 ;  /* 0x000000000b0972ca */ /* 0x000fe200000e0000 */
[C---:B------:R-:W-:Y:S01]  /*63e0*/  IMAD R12, R5.reuse, 0x1c00, R12 ;  /* 0x00001c00050c7824 */ /* 0x040fe200078e020c */
[----:B------:R-:W-:Y:S01]  /*63f0*/  UIADD3 UR4, UP0, UR20, 0xf0, URZ ;  /* 0x000000f014047890 */ /* 0x000fe2000ff1e03f */
[----:B------:R-:W-:Y:S01]  /*6400*/  VIADD R14, R14, 0xffffffff ;  /* 0xffffffff0e0e7836 */ /* 0x000fe20000000000 */
[----:B------:R-:W-:Y:S01]  /*6410*/  R2UR UR5, R6 ;  /* 0x00000000060572ca */ /* 0x000fe200000e0000 */
[----:B------:R-:W-:Y:S01]  /*6420*/  UIADD3 UR22, UP1, UR20, 0x1f0, URZ ;  /* 0x000001f014167890 */ /* 0x000fe2000ff3e03f */
[----:B------:R-:W-:Y:S01]  /*6430*/  R2UR UR8, R12 ;  /* 0x000000000c0872ca */ /* 0x000fe200000e0000 */
[----:B------:R-:W-:Y:S01]  /*6440*/  VIADD R5, R5, 0x1 ;  /* 0x0000000105057836 */ /* 0x000fe20000000000 */
[----:B------:R-:W-:Y:S01]  /*6450*/  R2UR UR11, R22 ;  /* 0x00000000160b72ca */ /* 0x000fe200000e0000 */
[----:B------:R-:W-:Y:S01]  /*6460*/  UIADD3.X UR23, URZ, UR21, URZ, UP1, !UPT ;  /* 0x000000153f177290 */ /* 0x000fe20008ffe43f */
[----:B------:R-:W-:Y:S01]  /*6470*/  R2UR UR10, R13 ;  /* 0x000000000d0a72ca */ /* 0x000fe200000e0000 */
[----:B------:R-:W-:Y:S01]  /*6480*/  UMOV UR6, 0x0 ;  /* 0x0000000000067882 */ /* 0x000fe20000000000 */
[----:B------:R-:W-:Y:S01]  /*6490*/  R2UR UR12, R18 ;  /* 0x00000000120c72ca */ /* 0x000fe200000e0000 */
[----:B------:R-:W-:Y:S01]  /*64a0*/  UMOV UR7, 0x10000000 ;  /* 0x1000000000077882 */ /* 0x000fe20000000000 */
[----:B------:R-:W-:Y:S01]  /*64b0*/  R2UR UR18, R19 ;  /* 0x00000000131272ca */ /* 0x000fe200000e0000 */
[----:B------:R-:W-:Y:S01]  /*64c0*/  VIADD R13, R13, 0x40 ;  /* 0x000000400d0d7836 */ /* 0x000fe20000000000 */
[----:B------:R-:W-:Y:S01]  /*64d0*/  ISETP.GT.AND P3, PT, R14, 0x1, PT ;  /* 0x000000010e00780c */ /* 0x000fe20003f64270 */
[----:B------:R-:W-:Y:S01]  /*64e0*/  UIADD3 UR13, UR5, 0x280, URZ ;  /* 0x00000280050d7890 */ /* 0x000fe2000fffe03f */
[----:B------:R-:W-:Y:S01]  /*64f0*/  ISETP.NE.AND P1, PT, R5, 0x14, PT ;  /* 0x000000140500780c */ /* 0x000fe20003f25270 */
[----:B------:R-:W-:-:S02]  /*6500*/  UIADD3.X UR5, URZ, UR21, URZ, UP0, !UPT ;  /* 0x000000153f057290 */ /* 0x000fc400087fe43f */
[----:B------:R-:W-:Y:S01]  /*6510*/  UIADD3 UR14, UR8, 0x14280, URZ ;  /* 0x00014280080e7890 */ /* 0x000fe2000fffe03f */
[----:B------:R-:W-:Y:S02]  /*6520*/  SEL R7, RZ, 0x1, P1 ;  /* 0x00000001ff077807 */ /* 0x000fe40000800000 */
[----:B------:R-:W-:Y:S01]  /*6530*/  UMOV UR8, UR13 ;  /* 0x0000000d00087c82 */ /* 0x000fe20008000000 */
[----:B------:R-:W-:Y:S02]  /*6540*/  SEL R5, R5, RZ, P1 ;  /* 0x000000ff05057207 */ /* 0x000fe40000800000 */
[----:B------:R-:W-:Y:S01]  /*6550*/  LOP3.LUT R4, R4, R7, RZ, 0x3c, !PT ;  /* 0x0000000704047212 */ /* 0x000fe200078e3cff */
[----:B------:R0:W-:Y:S02]  /*6560*/  UTMALDG.3D [UR8], [UR4], desc[UR6] ;  /* 0x00000608040075b4 */ /* 0x0001e40008011000 */
[----:B0-----:R-:W-:Y:S01]  /*6570*/  UMOV UR8, UR14 ;  /* 0x0000000e00087c82 */ /* 0x001fe20008000000 */
[----:B------:R-:W-:-:S02]  /*6580*/  UMOV UR11, UR18 ;  /* 0x00000012000b7c82 */ /* 0x000fc40008000000 */
[----:B------:R0:W-:Y:S02]  /*6590*/  UTMALDG.3D [UR8], [UR22], desc[UR6] ;  /* 0x00000608160075b4 */ /* 0x0001e40008011000 */
[----:B0-----:R-:W-:Y:S05]  /*65a0*/  @P3 BRA `(.L_x_159) ;  /* 0xfffffffc00483947 */ /* 0x001fea000383ffff */
.L_x_155:
[----:B------:R-:W-:Y:S05]  /*65b0*/  BSYNC B1 ;  /* 0x0000000000017941 */ /* 0x000fea0003800000 */
.L_x_154:
[----:B------:R-:W2:Y:S01]  /*65c0*/  LDL.64 R20, [R1] ;  /* 0x0000000001147983 */ /* 0x000ea20000100a00 */
[----:B------:R-:W-:Y:S01]  /*65d0*/  LOP3.LUT P4, RZ, R10, 0xff, RZ, 0xc0, !PT ;  /* 0x000000ff0aff7812 */ /* 0x000fe2000788c0ff */
[----:B------:R-:W-:Y:S01]  /*65e0*/  VIADD R7, R8, UR40 ;  /* 0x0000002808077c36 */ /* 0x000fe20008000000 */
[----:B------:R-:W-:Y:S01]  /*65f0*/  ULDC.64 UR4, c[0x0][0x650] ;  /* 0x0001940000047ab9 */ /* 0x000fe20000000a00 */
[----:B------:R-:W-:Y:S01]  /*6600*/  IMAD.U32 R8, RZ, RZ, UR40 ;  /* 0x00000028ff087e24 */ /* 0x000fe2000f8e00ff */
[----:B------:R-:W-:Y:S01]  /*6610*/  UISETP.GE.U32.AND UP0, UPT, UR40, 0x14, UPT ;  /* 0x000000142800788c */ /* 0x000fe2000bf06070 */
[----:B------:R-:W-:Y:S01]  /*6620*/  BSSY B1, `(.L_x_160) ;  /* 0x000006b000017945 */ /* 0x000fe20003800000 */
[----:B------:R-:W-:Y:S01]  /*6630*/  ISETP.GT.U32.AND P1, PT, R7, 0x13, PT ;  /* 0x000000130700780c */ /* 0x000fe20003f24070 */
[----:B------:R-:W-:Y:S01]  /*6640*/  IMAD.MOV.U32 R22, RZ, RZ, -0x1 ;  /* 0xffffffffff167424 */ /* 0x000fe200078e00ff */
[----:B------:R-:W-:Y:S01]  /*6650*/  PRMT R10, RZ, 0x7610, R10 ;  /* 0x00007610ff0a7816 */ /* 0x000fe2000000000a */
[----:B------:R-:W-:Y:S01]  /*6660*/  IMAD.MOV.U32 R19, RZ, RZ, -0x1 ;  /* 0xffffffffff137424 */ /* 0x000fe200078e00ff */
[----:B------:R-:W-:Y:S01]  /*6670*/  ISETP.LT.U32.AND P1, PT, R8, 0x14, P1 ;  /* 0x000000140800780c */ /* 0x000fe20000f21070 */
[----:B------:R-:W-:Y:S01]  /*6680*/  IMAD.MOV.U32 R18, RZ, RZ, -0x1 ;  /* 0xffffffffff127424 */ /* 0x000fe200078e00ff */
[----:B------:R-:W-:Y:S01]  /*6690*/  PLOP3.LUT P3, PT, PT, PT, UP0, 0x80, 0x0 ;  /* 0x000000000000781c */ /* 0x000fe20003f6f008 */
[----:B------:R-:W0:Y:S01]  /*66a0*/  @P4 S2R R5, SR_CgaCtaId ;  /* 0x0000000000054919 */ /* 0x000e220000008800 */
[----:B------:R-:W-:-:S04]  /*66b0*/  @P4 MOV R4, 0x400 ;  /* 0x0000040000044802 */ /* 0x000fc80000000f00 */
[----:B0-----:R-:W-:Y:S01]  /*66c0*/  @P4 LEA R6, R5, R4, 0x18 ;  /* 0x0000000405064211 */ /* 0x001fe200078ec0ff */
[----:B------:R-:W-:Y:S01]  /*66d0*/  IMAD.WIDE.U32 R4, R7, -0x33333333, RZ ;  /* 0xcccccccd07047825 */ /* 0x000fe200078e00ff */
[----:B------:R-:W-:Y:S02]  /*66e0*/  SEL R4, RZ, 0x1, !P1 ;  /* 0x00000001ff047807 */ /* 0x000fe40004800000 */
[----:B------:R0:W-:Y:S02]  /*66f0*/  @P4 SYNCS.ARRIVE.TRANS64.A1T0 RZ, [R6+URZ+0x178], RZ ;  /* 0x000178ff06ff49a7 */ /* 0x0001e4000810003f */
[----:B------:R-:W-:Y:S02]  /*6700*/  LOP3.LUT R3, R3, R4, RZ, 0x3c, !PT ;  /* 0x0000000403037212 */ /* 0x000fe400078e3cff */
[----:B------:R-:W-:Y:S02]  /*6710*/  PRMT R4, RZ, 0x7610, R4 ;  /* 0x00007610ff047816 */ /* 0x000fe40000000004 */
[----:B0-----:R-:W-:-:S04]  /*6720*/  SHF.R.U32.HI R6, RZ, 0x4, R5 ;  /* 0x00000004ff067819 */ /* 0x001fc80000011605 */
[----:B------:R-:W-:Y:S01]  /*6730*/  @P3 LOP3.LUT R3, R3, 0x1, R6, 0x78, !PT ;  /* 0x0000000103033812 */ /* 0x000fe200078e7806 */
[----:B------:R-:W-:Y:S01]  /*6740*/  IMAD R8, R6, -0x14, R7 ;  /* 0xffffffec06087824 */ /* 0x000fe200078e0207 */
[----:B--2---:R-:W-:-:S04]  /*6750*/  IADD3 R16, P4, R16, R20, RZ ;  /* 0x0000001410107210 */ /* 0x004fc80007f9e0ff */
[----:B------:R-:W-:Y:S01]  /*6760*/  ISETP.GE.U32.AND P1, PT, R16, UR4, PT ;  /* 0x0000000410007c0c */ /* 0x000fe2000bf26070 */
[----:B------:R-:W-:-:S05]  /*6770*/  IMAD.X R17, R17, 0x1, R0, P4 ;  /* 0x0000000111117824 */ /* 0x000fca00020e0600 */
[----:B------:R-:W-:-:S13]  /*6780*/  ISETP.GE.U32.AND.EX P1, PT, R17, UR5, PT, P1 ;  /* 0x0000000511007c0c */ /* 0x000fda000bf26110 */
[----:B------:R-:W-:Y:S05]  /*6790*/  @P1 BRA `(.L_x_161) ;  /* 0x00000004004c1947 */ /* 0x000fea0003800000 */
[----:B------:R-:W0:Y:S01]  /*67a0*/  S2R R12, SR_CTAID.X ;  /* 0x00000000000c7919 */ /* 0x000e220000002500 */
[----:B------:R-:W-:Y:S01]  /*67b0*/  ULDC.64 UR4, c[0x0][0x628] ;  /* 0x00018a0000047ab9 */ /* 0x000fe20000000a00 */
[----:B------:R-:W1:Y:S01]  /*67c0*/  LDC R13, c[0x0][0x144] ;  /* 0x00005100ff0d7b82 */ /* 0x000e620000000800 */
[----:B------:R-:W-:Y:S01]  /*67d0*/  ISETP.NE.U32.AND P1, PT, RZ, UR4, PT ;  /* 0x00000004ff007c0c */ /* 0x000fe2000bf25070 */
[----:B------:R-:W2:Y:S01]  /*67e0*/  S2R R11, SR_CTAID.Y ;  /* 0x00000000000b7919 */ /* 0x000ea20000002600 */
[----:B------:R-:W-:Y:S01]  /*67f0*/  ULDC UR6, c[0x0][0x150] ;  /* 0x0000540000067ab9 */ /* 0x000fe20000000800 */
[----:B------:R-:W-:Y:S01]  /*6800*/  ULDC UR7, c[0x0][0x630] ;  /* 0x00018c0000077ab9 */ /* 0x000fe20000000800 */
[----:B------:R-:W-:Y:S01]  /*6810*/  ISETP.NE.AND.EX P1, PT, RZ, UR5, PT, P1 ;  /* 0x00000005ff007c0c */ /* 0x000fe2000bf25310 */
[----:B------:R-:W-:Y:S01]  /*6820*/  IMAD.MOV.U32 R4, RZ, RZ, R16 ;  /* 0x000000ffff047224 */ /* 0x000fe200078e0010 */
[----:B0-----:R-:W-:-:S05]  /*6830*/  I2FP.F32.U32 R5, R12 ;  /* 0x0000000c00057245 */ /* 0x001fca0000201000 */
[----:B------:R-:W-:Y:S01]  /*6840*/  FMUL R14, R5, UR6 ;  /* 0x00000006050e7c20 */ /* 0x000fe20008400000 */
[----:B------:R-:W-:-:S05]  /*6850*/  IMAD.MOV.U32 R5, RZ, RZ, R17 ;  /* 0x000000ffff057224 */ /* 0x000fca00078e0011 */
[----:B--2---:R-:W-:Y:S05]  /*6860*/  @!P1 BRA `(.L_x_162) ;  /* 0x0000000000289947 */ /* 0x004fea0003800000 */
[----:B------:R-:W-:Y:S02]  /*6870*/  ULDC UR6, c[0x0][0x634] ;  /* 0x00018d0000067ab9 */ /* 0x000fe40000000800 */
[----:B------:R-:W-:-:S05]  /*6880*/  IADD3 R5, P1, R16, UR6, RZ ;  /* 0x0000000610057c10 */ /* 0x000fca000ff3e0ff */
[----:B------:R-:W-:-:S04]  /*6890*/  IMAD.X R15, RZ, RZ, R17, P1 ;  /* 0x000000ffff0f7224 */ /* 0x000fc800008e0611 */
[----:B------:R-:W-:-:S04]  /*68a0*/  IMAD.WIDE.U32 R6, R15, UR4, RZ ;  /* 0x000000040f067c25 */ /* 0x000fc8000f8e00ff */
[----:B------:R-:W-:-:S04]  /*68b0*/  IMAD.WIDE.U32 R6, P1, R5, UR5, R6 ;  /* 0x0000000505067c25 */ /* 0x000fc8000f820006 */
[----:B------:R-:W-:-:S04]  /*68c0*/  IMAD.WIDE.U32 R4, R5, UR4, RZ ;  /* 0x0000000405047c25 */ /* 0x000fc8000f8e00ff */
[----:B------:R-:W-:Y:S01]  /*68d0*/  IMAD.MOV.U32 R4, RZ, RZ, R7 ;  /* 0x000000ffff047224 */ /* 0x000fe200078e0007 */
[----:B------:R-:W-:Y:S01]  /*68e0*/  IADD3 RZ, P3, R5, R6, RZ ;  /* 0x0000000605ff7210 */ /* 0x000fe20007f7e0ff */
[----:B------:R-:W-:-:S04]  /*68f0*/  IMAD.X R5, RZ, RZ, RZ, P1 ;  /* 0x000000ffff057224 */ /* 0x000fc800008e06ff */
[----:B------:R-:W-:-:S08]  /*6900*/  IMAD.WIDE.U32.X R4, R15, UR5, R4, P3 ;  /* 0x000000050f047c25 */ /* 0x000fd000098e0404 */
.L_x_162:
[--C-:B------:R-:W-:Y:S01]  /*6910*/  SHF.R.U64 R18, R4, UR7, R5.reuse ;  /* 0x0000000704127c19 */ /* 0x100fe20008001205 */
[----:B------:R-:W0:Y:S01]  /*6920*/  F2I.U32.TRUNC.NTZ R14, R14 ;  /* 0x0000000e000e7305 */ /* 0x000e22000020f000 */
[----:B------:R-:W-:Y:S01]  /*6930*/  SHF.R.U32.HI R4, RZ, UR7, R5 ;  /* 0x00000007ff047c19 */ /* 0x000fe20008011605 */
[----:B------:R-:W-:Y:S01]  /*6940*/  ULDC.64 UR4, c[0x0][0x620] ;  /* 0x0001880000047ab9 */ /* 0x000fe20000000a00 */
[----:B------:R-:W-:Y:S01]  /*6950*/  IADD3 R7, P1, RZ, -R18, RZ ;  /* 0x80000012ff077210 */ /* 0x000fe20007f3e0ff */
[----:B------:R-:W-:Y:S01]  /*6960*/  ULDC.64 UR6, c[0x0][0x640] ;  /* 0x0001900000067ab9 */ /* 0x000fe20000000a00 */
[----:B------:R-:W2:Y:S03]  /*6970*/  LDC R20, c[0x0][0x148] ;  /* 0x00005200ff147b82 */ /* 0x000ea60000000800 */
[----:B------:R-:W-:Y:S01]  /*6980*/  IMAD.X R4, RZ, RZ, ~R4, P1 ;  /* 0x000000ffff047224 */ /* 0x000fe200008e0e04 */
[----:B------:R-:W-:-:S03]  /*6990*/  ISETP.NE.U32.AND P1, PT, RZ, UR6, PT ;  /* 0x00000006ff007c0c */ /* 0x000fc6000bf25070 */
[----:B------:R-:W-:Y:S01]  /*69a0*/  IMAD R6, R4, UR4, RZ ;  /* 0x0000000404067c24 */ /* 0x000fe2000f8e02ff */
[----:B------:R-:W-:Y:S01]  /*69b0*/  ISETP.NE.AND.EX P1, PT, RZ, UR7, PT, P1 ;  /* 0x00000007ff007c0c */ /* 0x000fe2000bf25310 */
[----:B------:R-:W-:Y:S01]  /*69c0*/  IMAD.WIDE.U32 R4, R7, UR4, R16 ;  /* 0x0000000407047c25 */ /* 0x000fe2000f8e0010 */
[----:B------:R-:W-:-:S03]  /*69d0*/  ULDC UR4, c[0x0][0x618] ;  /* 0x0001860000047ab9 */ /* 0x000fc60000000800 */
[----:B------:R-:W-:Y:S01]  /*69e0*/  IMAD R7, R7, UR5, R6 ;  /* 0x0000000507077c24 */ /* 0x000fe2000f8e0206 */
[----:B------:R-:W-:Y:S01]  /*69f0*/  ULDC UR5, c[0x0][0x154] ;  /* 0x0000550000057ab9 */ /* 0x000fe20000000800 */
[----:B0-----:R-:W-:Y:S02]  /*6a00*/  IMAD.MOV R6, RZ, RZ, -R14 ;  /* 0x000000ffff067224 */ /* 0x001fe400078e0a0e */
[----:B------:R-:W-:Y:S02]  /*6a10*/  IMAD.IADD R5, R5, 0x1, R7 ;  /* 0x0000000105057824 */ /* 0x000fe400078e0207 */
[----:B-1----:R-:W-:Y:S01]  /*6a20*/  IMAD R12, R13, R6, R12 ;  /* 0x000000060d0c7224 */ /* 0x002fe200078e020c */
[----:B------:R-:W-:Y:S02]  /*6a30*/  I2FP.F32.U32 R6, R11 ;  /* 0x0000000b00067245 */ /* 0x000fe40000201000 */
[--C-:B------:R-:W-:Y:S02]  /*6a40*/  SHF.R.U64 R13, R4, UR4, R5.reuse ;  /* 0x00000004040d7c19 */ /* 0x100fe40008001205 */
[----:B------:R-:W-:Y:S01]  /*6a50*/  SHF.R.U32.HI R4, RZ, UR4, R5 ;  /* 0x00000004ff047c19 */ /* 0x000fe20008011605 */
[----:B------:R-:W-:Y:S01]  /*6a60*/  FMUL R6, R6, UR5 ;  /* 0x0000000506067c20 */ /* 0x000fe20008400000 */
[----:B------:R-:W-:-:S02]  /*6a70*/  ULDC UR4, c[0x0][0x608] ;  /* 0x0001820000047ab9 */ /* 0x000fc40000000800 */
[--C-:B------:R-:W-:Y:S01]  /*6a80*/  SHF.R.U64 R15, R13, UR4, R4.reuse ;  /* 0x000000040d0f7c19 */ /* 0x100fe20008001204 */
[----:B------:R0:W1:Y:S01]  /*6a90*/  F2I.U32.TRUNC.NTZ R21, R6 ;  /* 0x0000000600157305 */ /* 0x000062000020f000 */
[----:B------:R-:W-:Y:S01]  /*6aa0*/  SHF.R.U32.HI R4, RZ, UR4, R4 ;  /* 0x00000004ff047c19 */ /* 0x000fe20008011604 */
[----:B------:R-:W-:-:S03]  /*6ab0*/  ULDC UR4, c[0x0][0x658] ;  /* 0x0001960000047ab9 */ /* 0x000fc60000000800 */
[--C-:B------:R-:W-:Y:S02]  /*6ac0*/  SHF.R.U64 R14, R15, UR4, R4.reuse ;  /* 0x000000040f0e7c19 */ /* 0x100fe40008001204 */
[----:B------:R-:W-:-:S03]  /*6ad0*/  SHF.R.U32.HI R19, RZ, UR4, R4 ;  /* 0x00000004ff137c19 */ /* 0x000fc60008011604 */
[----:B------:R-:W-:Y:S02]  /*6ae0*/  IMAD.MOV.U32 R4, RZ, RZ, R14 ;  /* 0x000000ffff047224 */ /* 0x000fe400078e000e */
[----:B------:R-:W-:Y:S01]  /*6af0*/  IMAD.MOV.U32 R5, RZ, RZ, R19 ;  /* 0x000000ffff057224 */ /* 0x000fe200078e0013 */
[----:B0-----:R-:W-:Y:S06]  /*6b00*/  @!P1 BRA `(.L_x_163) ;  /* 0x0000000000289947 */ /* 0x001fec0003800000 */
        /* <DEDUP_REMOVED lines=10> */
.L_x_163:
[----:B------:R-:W-:Y:S01]  /*6bb0*/  ISETP.NE.AND P1, PT, R2, 0x1, PT ;  /* 0x000000010200780c */ /* 0x000fe20003f25270 */
[----:B------:R-:W-:Y:S01]  /*6bc0*/  ULDC UR4, c[0x0][0x648] ;  /* 0x0001920000047ab9 */ /* 0x000fe20000000800 */
[----:B------:R-:W-:Y:S01]  /*6bd0*/  LOP3.LUT R15, R15, UR16, RZ, 0xc0, !PT ;  /* 0x000000100f0f7c12 */ /* 0x000fe2000f8ec0ff */
[----:B-1----:R-:W-:Y:S01]  /*6be0*/  IMAD.MOV R21, RZ, RZ, -R21 ;  /* 0x000000ffff157224 */ /* 0x002fe200078e0a15 */
[----:B------:R-:W-:Y:S01]  /*6bf0*/  SHF.R.U64 R4, R4, UR4, R5 ;  /* 0x0000000404047c19 */ /* 0x000fe20008001205 */
[----:B------:R-:W-:Y:S01]  /*6c00*/  ULDC UR4, c[0x0][0x638] ;  /* 0x00018e0000047ab9 */ /* 0x000fe20000000800 */
[----:B------:R-:W-:Y:S01]  /*6c10*/  LOP3.LUT R13, R13, UR15, RZ, 0xc0, !PT ;  /* 0x0000000f0d0d7c12 */ /* 0x000fe2000f8ec0ff */
[----:B------:R-:W-:Y:S02]  /*6c20*/  ULDC UR5, c[0x0][0x610] ;  /* 0x0001840000057ab9 */ /* 0x000fe40000000800 */
[----:B------:R-:W-:Y:S02]  /*6c30*/  IMAD.MOV R5, RZ, RZ, -R4 ;  /* 0x000000ffff057224 */ /* 0x000fe400078e0a04 */
[----:B------:R-:W-:-:S02]  /*6c40*/  IMAD R15, R4, UR17, R15 ;  /* 0x00000011040f7c24 */ /* 0x000fc4000f8e020f */
[----:B--2---:R-:W-:Y:S02]  /*6c50*/  @P1 IMAD R12, R20, R21, R11 ;  /* 0x00000015140c1224 */ /* 0x004fe400078e020b */
[----:B------:R-:W-:Y:S01]  /*6c60*/  IMAD R14, R5, UR4, R14 ;  /* 0x00000004050e7c24 */ /* 0x000fe2000f8e020e */
[----:B------:R-:W-:Y:S01]  /*6c70*/  ULDC UR4, c[0x0][0x600] ;  /* 0x0001800000047ab9 */ /* 0x000fe20000000800 */
[----:B------:R-:W-:Y:S02]  /*6c80*/  IMAD R12, R15, UR5, R12 ;  /* 0x000000050f0c7c24 */ /* 0x000fe4000f8e020c */
[----:B------:R-:W-:Y:S02]  /*6c90*/  IMAD R5, R14, UR4, R13 ;  /* 0x000000040e057c24 */ /* 0x000fe4000f8e020d */
[----:B------:R-:W-:-:S03]  /*6ca0*/  IMAD.MOV.U32 R4, RZ, RZ, 0x1 ;  /* 0x00000001ff047424 */ /* 0x000fc600078e00ff */
[----:B------:R-:W-:Y:S02]  /*6cb0*/  SEL R19, R5, R12, !P1 ;  /* 0x0000000c05137207 */ /* 0x000fe40004800000 */
[----:B------:R-:W-:-:S07]  /*6cc0*/  SEL R22, R12, R5, !P1 ;  /* 0x000000050c167207 */ /* 0x000fce0004800000 */
.L_x_161:
[----:B------:R-:W-:Y:S05]  /*6cd0*/  BSYNC B1 ;  /* 0x0000000000017941 */ /* 0x000fea0003800000 */
.L_x_160:
[----:B------:R-:W-:-:S13]  /*6ce0*/  LOP3.LUT P1, RZ, R4, 0xff, RZ, 0xc0, !PT ;  /* 0x000000ff04ff7812 */ /* 0x000fda000782c0ff */
[----:B------:R-:W-:Y:S05]  /*6cf0*/  @P1 BRA `(.L_x_164) ;  /* 0xfffffff400401947 */ /* 0x000fea000383ffff */
[----:B------:R-:W-:Y:S05]  /*6d00*/  BSYNC B0 ;  /* 0x0000000000007941 */ /* 0x000fea0003800000 */
.L_x_152:
[----:B------:R-:W-:-:S03]  /*6d10*/  UMOV UR4, 0xffffffff ;  /* 0xffffffff00047882 */ /* 0x000fc60000000000 */
[----:B------:R-:W-:Y:S05]  /*6d20*/  BRA.DIV UR4, `(.L_x_165) ;  /* 0x0000000e04887947 */ /* 0x000fea000b800000 */
[----:B------:R-:W-:-:S13]  /*6d30*/  ELECT P6, URZ, PT ;  /* 0x00000000003f782f */ /* 0x000fda00038c0000 */
.L_x_197:
[----:B------:R-:W-:Y:S04]  /*6d40*/  BSSY B0, `(.L_x_166) ;  /* 0x00000bb000007945 */ /* 0x000fe80003800000 */
[----:B------:R-:W-:Y:S05]  /*6d50*/  @!P6 BRA `(.L_x_167) ;  /* 0x0000000800e4e947 */ /* 0x000fea0003800000 */
[----:B------:R-:W-:-:S04]  /*6d60*/  LOP3.LUT R23, R23, 0x2, RZ, 0xfc, !PT ;  /* 0x0000000217177812 */ /* 0x000fc800078efcff */
[----:B------:R-:W-:-:S13]  /*6d70*/  ISETP.NE.AND P0, PT, R23, 0x3, PT ;  /* 0x000000031700780c */ /* 0x000fda0003f05270 */
[----:B------:R-:W-:Y:S05]  /*6d80*/  @!P0 BRA `(.L_x_168) ;  /* 0x0000000000048947 */ /* 0x000fea0003800000 */
[----:B------:R-:W-:Y:S01]  /*6d90*/  BPT.TRAP 0x1 ;  /* 0x000000040000795c */ /* 0x000fe20000300000 */
.L_x_168:
[----:B------:R-:W0:Y:S01]  /*6da0*/  S2R R5, SR_CgaCtaId ;  /* 0x0000000000057919 */ /* 0x000e220000008800 */
[----:B------:R-:W-:Y:S02]  /*6db0*/  MOV R0, 0x400 ;  /* 0x0000040000007802 */ /* 0x000fe40000000f00 */
[----:B------:R-:W-:Y:S02]  /*6dc0*/  SHF.L.U32 R2, R3, 0x1f, RZ ;  /* 0x0000001f03027819 */ /* 0x000fe400000006ff */
[----:B0-----:R-:W-:-:S05]  /*6dd0*/  LEA R5, R5, R0, 0x18 ;  /* 0x0000000005057211 */ /* 0x001fca00078ec0ff */
[----:B------:R-:W-:-:S04]  /*6de0*/  VIADD R5, R5, 0xa0 ;  /* 0x000000a005057836 */ /* 0x000fc80000000000 */
[C---:B------:R-:W-:Y:S02]  /*6df0*/  IMAD R7, R8.reuse, 0x8, R5 ;  /* 0x0000000808077824 */ /* 0x040fe400078e0205 */
[----:B------:R-:W-:Y:S02]  /*6e00*/  VIADD R8, R8, 0x1 ;  /* 0x0000000108087836 */ /* 0x000fe40000000000 */
[----:B------:R-:W0:Y:S03]  /*6e10*/  SYNCS.PHASECHK.TRANS64.TRYWAIT P0, [R7+URZ], R2 ;  /* 0x00000002070075a7 */ /* 0x000e26000800017f */
[----:B------:R-:W-:-:S04]  /*6e20*/  ISETP.NE.AND P1, PT, R8, 0x14, PT ;  /* 0x000000140800780c */ /* 0x000fc80003f25270 */
[----:B------:R-:W-:Y:S02]  /*6e30*/  SEL R0, RZ, 0x1, P1 ;  /* 0x00000001ff007807 */ /* 0x000fe40000800000 */
[----:B------:R-:W-:Y:S02]  /*6e40*/  SEL R8, R8, RZ, P1 ;  /* 0x000000ff08087207 */ /* 0x000fe40000800000 */
[----:B------:R-:W-:-:S03]  /*6e50*/  LOP3.LUT R9, R3, R0, RZ, 0x3c, !PT ;  /* 0x0000000003097212 */ /* 0x000fc600078e3cff */
[----:B------:R-:W-:Y:S01]  /*6e60*/  IMAD R6, R8, 0x8, R5 ;  /* 0x0000000808067824 */ /* 0x000fe200078e0205 */
[----:B------:R-:W-:Y:S01]  /*6e70*/  SHF.L.U32 R3, R9, 0x1f, RZ ;  /* 0x0000001f09037819 */ /* 0x000fe200000006ff */
[----:B0-----:R-:W-:Y:S06]  /*6e80*/  @!P0 BRA `(.L_x_169) ;  /* 0x0000000c00508947 */ /* 0x001fec0003800000 */
.L_x_198:
[----:B------:R-:W1:Y:S01]  /*6e90*/  SYNCS.PHASECHK.TRANS64.TRYWAIT P0, [R6+URZ], R3 ;  /* 0x00000003060075a7 */ /* 0x000e62000800017f */
[----:B------:R-:W-:-:S05]  /*6ea0*/  VIADD R0, R8, 0x1 ;  /* 0x0000000108007836 */ /* 0x000fca0000000000 */
[----:B------:R-:W-:-:S04]  /*6eb0*/  ISETP.NE.AND P1, PT, R0, 0x14, PT ;  /* 0x000000140000780c */ /* 0x000fc80003f25270 */
[----:B0-----:R-:W-:Y:S02]  /*6ec0*/  SEL R2, RZ, 0x1, P1 ;  /* 0x00000001ff027807 */ /* 0x001fe40000800000 */
[----:B------:R-:W-:Y:S02]  /*6ed0*/  SEL R0, R0, RZ, P1 ;  /* 0x000000ff00007207 */ /* 0x000fe40000800000 */
[----:B------:R-:W-:-:S03]  /*6ee0*/  LOP3.LUT R9, R9, R2, RZ, 0x3c, !PT ;  /* 0x0000000209097212 */ /* 0x000fc600078e3cff */
[----:B------:R-:W-:Y:S01]  /*6ef0*/  IMAD R7, R0, 0x8, R5 ;  /* 0x0000000800077824 */ /* 0x000fe200078e0205 */
[----:B------:R-:W-:Y:S01]  /*6f00*/  SHF.L.U32 R4, R9, 0x1f, RZ ;  /* 0x0000001f09047819 */ /* 0x000fe200000006ff */
[----:B-1----:R-:W-:Y:S06]  /*6f10*/  @!P0 BRA `(.L_x_170) ;  /* 0x0000000c00408947 */ /* 0x002fec0003800000 */
.L_x_199:
[----:B------:R-:W1:Y:S01]  /*6f20*/  SYNCS.PHASECHK.TRANS64.TRYWAIT P0, [R7+URZ], R4 ;  /* 0x00000004070075a7 */ /* 0x000e62000800017f */
[----:B------:R-:W-:-:S05]  /*6f30*/  VIADD R0, R0, 0x1 ;  /* 0x0000000100007836 */ /* 0x000fca0000000000 */
[----:B------:R-:W-:-:S04]  /*6f40*/  ISETP.NE.AND P1, PT, R0, 0x14, PT ;  /* 0x000000140000780c */ /* 0x000fc80003f25270 */
[----:B------:R-:W-:Y:S02]  /*6f50*/  SEL R2, RZ, 0x1, P1 ;  /* 0x00000001ff027807 */ /* 0x000fe40000800000 */
[----:B------:R-:W-:Y:S02]  /*6f60*/  SEL R0, R0, RZ, P1 ;  /* 0x000000ff00007207 */ /* 0x000fe40000800000 */
[----:B------:R-:W-:-:S03]  /*6f70*/  LOP3.LUT R9, R9, R2, RZ, 0x3c, !PT ;  /* 0x0000000209097212 */ /* 0x000fc600078e3cff */
[----:B0-----:R-:W-:Y:S01]  /*6f80*/  IMAD R6, R0, 0x8, R5 ;  /* 0x0000000800067824 */ /* 0x001fe200078e0205 */
[----:B------:R-:W-:Y:S01]  /*6f90*/  SHF.L.U32 R3, R9, 0x1f, RZ ;  /* 0x0000001f09037819 */ /* 0x000fe200000006ff */
[----:B-1----:R-:W-:Y:S06]  /*6fa0*/  @!P0 BRA `(.L_x_171) ;  /* 0x0000000c00308947 */ /* 0x002fec0003800000 */
.L_x_200:
        /* <DEDUP_REMOVED lines=9> */
.L_x_201:
        /* <DEDUP_REMOVED lines=9> */
.L_x_202:
        /* <DEDUP_REMOVED lines=9> */
.L_x_203:
        /* <DEDUP_REMOVED lines=9> */
.L_x_204:
        /* <DEDUP_REMOVED lines=9> */
.L_x_205:
        /* <DEDUP_REMOVED lines=9> */
.L_x_206:
        /* <DEDUP_REMOVED lines=9> */
.L_x_207:
        /* <DEDUP_REMOVED lines=9> */
.L_x_208:
        /* <DEDUP_REMOVED lines=9> */
.L_x_209:
        /* <DEDUP_REMOVED lines=9> */
.L_x_210:
        /* <DEDUP_REMOVED lines=9> */
.L_x_211:
        /* <DEDUP_REMOVED lines=9> */
.L_x_212:
        /* <DEDUP_REMOVED lines=9> */
.L_x_213:
        /* <DEDUP_REMOVED lines=9> */
.L_x_214:
        /* <DEDUP_REMOVED lines=9> */
.L_x_215:
[----:B------:R-:W1:Y:S01]  /*7820*/  SYNCS.PHASECHK.TRANS64.TRYWAIT P0, [R7+URZ], R4 ;  /* 0x00000004070075a7 */ /* 0x000e62000800017f */
[----:B------:R-:W-:-:S05]  /*7830*/  VIADD R0, R0, 0x1 ;  /* 0x0000000100007836 */ /* 0x000fca0000000000 */
[----:B------:R-:W-:-:S04]  /*7840*/  ISETP.NE.AND P1, PT, R0, 0x14, PT ;  /* 0x000000140000780c */ /* 0x000fc80003f25270 */
[----:B------:R-:W-:Y:S02]  /*7850*/  SEL R2, RZ, 0x1, P1 ;  /* 0x00000001ff027807 */ /* 0x000fe40000800000 */
[----:B------:R-:W-:Y:S02]  /*7860*/  SEL R0, R0, RZ, P1 ;  /* 0x000000ff00007207 */ /* 0x000fe40000800000 */
[----:B------:R-:W-:Y:S01]  /*7870*/  LOP3.LUT R2, R9, R2, RZ, 0x3c, !PT ;  /* 0x0000000209027212 */ /* 0x000fe200078e3cff */
[----:B-1----:R-:W-:Y:S06]  /*7880*/  @!P0 BRA `(.L_x_187) ;  /* 0x0000000800388947 */ /* 0x002fec0003800000 */
.L_x_216:
[----:B------:R-:W-:Y:S01]  /*7890*/  IMAD R5, R0, 0x8, R5 ;  /* 0x0000000800057824 */ /* 0x000fe200078e0205 */
[----:B------:R-:W-:-:S07]  /*78a0*/  SHF.L.U32 R0, R2, 0x1f, RZ ;  /* 0x0000001f02007819 */ /* 0x000fce00000006ff */
.L_x_188:
[----:B--2---:R2:W3:Y:S02]  /*78b0*/  SYNCS.PHASECHK.TRANS64.TRYWAIT P0, [R5+URZ], R0 ;  /* 0x00000000050075a7 */ /* 0x0044e4000800017f */
[----:B---3--:R-:W-:Y:S05]  /*78c0*/  @!P0 NANOSLEEP.SYNCS 0x989680 ;  /* 0x009896800000895d */ /* 0x008fea0003900000 */
[----:B------:R-:W3:Y:S02]  /*78d0*/  @!P0 SYNCS.PHASECHK.TRANS64 P0, [R5+URZ], R0 ;  /* 0x00000000050085a7 */ /* 0x000ee4000800007f */
[----:B---3--:R-:W-:Y:S05]  /*78e0*/  @!P0 BRA `(.L_x_188) ;  /* 0xfffffffc00f08947 */ /* 0x008fea000383ffff */
.L_x_167:
[----:B------:R-:W-:Y:S05]  /*78f0*/  BSYNC B0 ;  /* 0x0000000000007941 */ /* 0x000fea0003800000 */
.L_x_166:
[----:B------:R-:W-:Y:S05]  /*7900*/  EXIT ;  /* 0x000000000000794d */ /* 0x000fea0003800000 */
.L_x_16:
[----:B-1----:R-:W-:-:S04]  /*7910*/  IMAD.U32 R3, RZ, RZ, UR45 ;  /* 0x0000002dff037e24 */ /* 0x002fc8000f8e00ff */
[----:B------:R1:W2:Y:S03]  /*7920*/  SYNCS.PHASECHK.TRANS64.TRYWAIT P0, [R3+URZ+-0x8], R0 ;  /* 0xfffff800030075a7 */ /* 0x0002a6000800017f */
[----:B--2---:R-:W-:Y:S05]  /*7930*/  @!P0 NANOSLEEP.SYNCS 0x989680 ;  /* 0x009896800000895d */ /* 0x004fea0003900000 */
[----:B------:R-:W2:Y:S02]  /*7940*/  @!P0 SYNCS.PHASECHK.TRANS64 P0, [R3+URZ+-0x8], R0 ;  /* 0xfffff800030085a7 */ /* 0x000ea4000800007f */
[----:B--2---:R-:W-:Y:S05]  /*7950*/  @!P0 BRA `(.L_x_16) ;  /* 0xfffffffc00ec8947 */ /* 0x004fea000383ffff */
[----:B------:R-:W-:Y:S05]  /*7960*/  BRA `(.L_x_189) ;  /* 0xffffff9c008c7947 */ /* 0x000fea000383ffff */
.L_x_21:
[----:B--2---:R2:W3:Y:S02]  /*7970*/  SYNCS.PHASECHK.TRANS64.TRYWAIT P1, [R3+URZ], R0 ;  /* 0x00000000030075a7 */ /* 0x0044e4000802017f */
[----:B---3--:R-:W-:Y:S05]  /*7980*/  @!P1 NANOSLEEP.SYNCS 0x989680 ;  /* 0x009896800000995d */ /* 0x008fea0003900000 */
[----:B------:R-:W3:Y:S02]  /*7990*/  @!P1 SYNCS.PHASECHK.TRANS64 P1, [R3+URZ], R0 ;  /* 0x00000000030095a7 */ /* 0x000ee4000802007f */
[----:B---3--:R-:W-:Y:S05]  /*79a0*/  @!P1 BRA `(.L_x_21) ;  /* 0xfffffffc00f09947 */ /* 0x008fea000383ffff */
[----:B------:R-:W-:Y:S05]  /*79b0*/  BRA `(.L_x_20) ;  /* 0xffffff9c00fc7947 */ /* 0x000fea000383ffff */
.L_x_26:
[----:B--2---:R-:W-:-:S04]  /*79c0*/  IMAD.U32 R4, RZ, RZ, UR4 ;  /* 0x00000004ff047e24 */ /* 0x004fc8000f8e00ff */
[----:B------:R2:W3:Y:S03]  /*79d0*/  SYNCS.PHASECHK.TRANS64.TRYWAIT P1, [R4+URZ], R3 ;  /* 0x00000003040075a7 */ /* 0x0004e6000802017f */
[----:B---3--:R-:W-:Y:S05]  /*79e0*/  @!P1 NANOSLEEP.SYNCS 0x989680 ;  /* 0x009896800000995d */ /* 0x008fea0003900000 */
[----:B------:R-:W3:Y:S02]  /*79f0*/  @!P1 SYNCS.PHASECHK.TRANS64 P1, [R4+URZ], R3 ;  /* 0x00000003040095a7 */ /* 0x000ee4000802007f */
[----:B---3--:R-:W-:Y:S05]  /*7a00*/  @!P1 BRA `(.L_x_26) ;  /* 0xfffffffc00ec9947 */ /* 0x008fea000383ffff */
[----:B------:R-:W-:Y:S05]  /*7a10*/  BRA `(.L_x_25) ;  /* 0xffffffa4009c7947 */ /* 0x000fea000383ffff */
.L_x_32:
[----:B0-----:R-:W-:-:S04]  /*7a20*/  IMAD.U32 R3, RZ, RZ, UR45 ;  /* 0x0000002dff037e24 */ /* 0x001fc8000f8e00ff */
[----:B------:R0:W1:Y:S03]  /*7a30*/  SYNCS.PHASECHK.TRANS64.TRYWAIT P0, [R3+URZ+0x8], R0 ;  /* 0x00000800030075a7 */ /* 0x000066000800017f */
[----:B-1----:R-:W-:Y:S05]  /*7a40*/  @!P0 NANOSLEEP.SYNCS 0x989680 ;  /* 0x009896800000895d */ /* 0x002fea0003900000 */
[----:B------:R-:W1:Y:S02]  /*7a50*/  @!P0 SYNCS.PHASECHK.TRANS64 P0, [R3+URZ+0x8], R0 ;  /* 0x00000800030085a7 */ /* 0x000e64000800007f */
[----:B-1----:R-:W-:Y:S05]  /*7a60*/  @!P0 BRA `(.L_x_32) ;  /* 0xfffffffc00ec8947 */ /* 0x002fea000383ffff */
[----:B------:R-:W-:Y:S05]  /*7a70*/  BRA `(.L_x_190) ;  /* 0xffffffac00b87947 */ /* 0x000fea000383ffff */
.L_x_153:
[----:B------:R-:W-:Y:S01]  /*7a80*/  BSSY B1, `(.L_x_191) ;  /* 0x0000006000017945 */ /* 0x000fe20003800000 */
[----:B------:R-:W-:-:S07]  /*7a90*/  IMAD.MOV.U32 R15, RZ, RZ, -0x1 ;  /* 0xffffffffff0f7424 */ /* 0x000fce00078e00ff */
[----:B-----5:R-:W-:Y:S05]  /*7aa0*/  WARPSYNC.COLLECTIVE R15, `(.L_x_192) ;  /* 0x000000000f0c7348 */ /* 0x020fea0003c00000 */
[----:B------:R-:W-:Y:S02]  /*7ab0*/  ELECT P6, UR62, PT ;  /* 0x00000000003e782f */ /* 0x000fe400038c0000 */
[----:B------:R-:W-:Y:S01]  /*7ac0*/  MOV R14, UR62 ;  /* 0x0000003e000e7c02 */ /* 0x000fe20008000f00 */
[----:B-----5:R-:W-:Y:S10]  /*7ad0*/  ENDCOLLECTIVE ;  /* 0x000000000000791b */ /* 0x020ff40003800000 */
.L_x_192:
[----:B------:R-:W-:Y:S05]  /*7ae0*/  BSYNC B1 ;  /* 0x0000000000017941 */ /* 0x000fea0003800000 */
.L_x_191:
[----:B------:R-:W-:Y:S05]  /*7af0*/  BRA `(.L_x_193) ;  /* 0xffffffe400cc7947 */ /* 0x000fea000383ffff */
.L_x_156:
[----:B-1----:R1:W2:Y:S02]  /*7b00*/  SYNCS.PHASECHK.TRANS64.TRYWAIT P1, [R11+URZ+0xa0], R6 ;  /* 0x0000a0060b0075a7 */ /* 0x0022a4000802017f */
[----:B--2---:R-:W-:Y:S05]  /*7b10*/  @!P1 NANOSLEEP.SYNCS 0x989680 ;  /* 0x009896800000995d */ /* 0x004fea0003900000 */
[----:B------:R-:W2:Y:S02]  /*7b20*/  @!P1 SYNCS.PHASECHK.TRANS64 P1, [R11+URZ+0xa0], R6 ;  /* 0x0000a0060b0095a7 */ /* 0x000ea4000802007f */
[----:B--2---:R-:W-:Y:S05]  /*7b30*/  @!P1 BRA `(.L_x_156) ;  /* 0xfffffffc00f09947 */ /* 0x004fea000383ffff */
[----:B------:R-:W-:Y:S05]  /*7b40*/  BRA `(.L_x_194) ;  /* 0xffffffe800007947 */ /* 0x000fea000383ffff */
.L_x_165:
[----:B------:R-:W-:Y:S01]  /*7b50*/  BSSY B0, `(.L_x_195) ;  /* 0x0000006000007945 */ /* 0x000fe20003800000 */
[----:B------:R-:W-:-:S07]  /*7b60*/  IMAD.MOV.U32 R15, RZ, RZ, -0x1 ;  /* 0xffffffffff0f7424 */ /* 0x000fce00078e00ff */
[----:B-----5:R-:W-:Y:S05]  /*7b70*/  WARPSYNC.COLLECTIVE R15, `(.L_x_196) ;  /* 0x000000000f0c7348 */ /* 0x020fea0003c00000 */
[----:B------:R-:W-:Y:S02]  /*7b80*/  ELECT P6, UR62, PT ;  /* 0x00000000003e782f */ /* 0x000fe400038c0000 */
[----:B------:R-:W-:Y:S01]  /*7b90*/  MOV R14, UR62 ;  /* 0x0000003e000e7c02 */ /* 0x000fe20008000f00 */
[----:B-----5:R-:W-:Y:S10]  /*7ba0*/  ENDCOLLECTIVE ;  /* 0x000000000000791b */ /* 0x020ff40003800000 */
.L_x_196:
[----:B------:R-:W-:Y:S05]  /*7bb0*/  BSYNC B0 ;  /* 0x0000000000007941 */ /* 0x000fea0003800000 */
.L_x_195:
[----:B------:R-:W-:Y:S05]  /*7bc0*/  BRA `(.L_x_197) ;  /* 0xfffffff0005c7947 */ /* 0x000fea000383ffff */
.L_x_169:
[----:B0-----:R0:W1:Y:S02]  /*7bd0*/  SYNCS.PHASECHK.TRANS64.TRYWAIT P0, [R7+URZ], R2 ;  /* 0x00000002070075a7 */ /* 0x001064000800017f */
[----:B-1----:R-:W-:Y:S05]  /*7be0*/  @!P0 NANOSLEEP.SYNCS 0x989680 ;  /* 0x009896800000895d */ /* 0x002fea0003900000 */
[----:B------:R-:W1:Y:S02]  /*7bf0*/  @!P0 SYNCS.PHASECHK.TRANS64 P0, [R7+URZ], R2 ;  /* 0x00000002070085a7 */ /* 0x000e64000800007f */
[----:B-1----:R-:W-:Y:S05]  /*7c00*/  @!P0 BRA `(.L_x_169) ;  /* 0xfffffffc00f08947 */ /* 0x002fea000383ffff */
[----:B------:R-:W-:Y:S05]  /*7c10*/  BRA `(.L_x_198) ;  /* 0xfffffff0009c7947 */ /* 0x000fea000383ffff */
.L_x_170:
[----:B0-----:R0:W1:Y:S02]  /*7c20*/  SYNCS.PHASECHK.TRANS64.TRYWAIT P0, [R6+URZ], R3 ;  /* 0x00000003060075a7 */ /* 0x001064000800017f */
[----:B-1----:R-:W-:Y:S05]  /*7c30*/  @!P0 NANOSLEEP.SYNCS 0x989680 ;  /* 0x009896800000895d */ /* 0x002fea0003900000 */
[----:B------:R-:W1:Y:S02]  /*7c40*/  @!P0 SYNCS.PHASECHK.TRANS64 P0, [R6+URZ], R3 ;  /* 0x00000003060085a7 */ /* 0x000e64000800007f */
[----:B-1----:R-:W-:Y:S05]  /*7c50*/  @!P0 BRA `(.L_x_170) ;  /* 0xfffffffc00f08947 */ /* 0x002fea000383ffff */
[----:B------:R-:W-:Y:S05]  /*7c60*/  BRA `(.L_x_199) ;  /* 0xfffffff000ac7947 */ /* 0x000fea000383ffff */
.L_x_171:
[----:B0-----:R0:W1:Y:S02]  /*7c70*/  SYNCS.PHASECHK.TRANS64.TRYWAIT P0, [R7+URZ], R4 ;  /* 0x00000004070075a7 */ /* 0x001064000800017f */
[----:B-1----:R-:W-:Y:S05]  /*7c80*/  @!P0 NANOSLEEP.SYNCS 0x989680 ;  /* 0x009896800000895d */ /* 0x002fea0003900000 */
[----:B------:R-:W1:Y:S02]  /*7c90*/  @!P0 SYNCS.PHASECHK.TRANS64 P0, [R7+URZ], R4 ;  /* 0x00000004070085a7 */ /* 0x000e64000800007f */
[----:B-1----:R-:W-:Y:S05]  /*7ca0*/  @!P0 BRA `(.L_x_171) ;  /* 0xfffffffc00f08947 */ /* 0x002fea000383ffff */
[----:B------:R-:W-:Y:S05]  /*7cb0*/  BRA `(.L_x_200) ;  /* 0xfffffff000bc7947 */ /* 0x000fea000383ffff */
.L_x_172:
[----:B0-----:R0:W1:Y:S02]  /*7cc0*/  SYNCS.PHASECHK.TRANS64.TRYWAIT P0, [R6+URZ], R3 ;  /* 0x00000003060075a7 */ /* 0x001064000800017f */
[----:B-1----:R-:W-:Y:S05]  /*7cd0*/  @!P0 NANOSLEEP.SYNCS 0x989680 ;  /* 0x009896800000895d */ /* 0x002fea0003900000 */
[----:B------:R-:W1:Y:S02]  /*7ce0*/  @!P0 SYNCS.PHASECHK.TRANS64 P0, [R6+URZ], R3 ;  /* 0x00000003060085a7 */ /* 0x000e64000800007f */
[----:B-1----:R-:W-:Y:S05]  /*7cf0*/  @!P0 BRA `(.L_x_172) ;  /* 0xfffffffc00f08947 */ /* 0x002fea000383ffff */
[----:B------:R-:W-:Y:S05]  /*7d00*/  BRA `(.L_x_201) ;  /* 0xfffffff000cc7947 */ /* 0x000fea000383ffff */
.L_x_173:
[----:B0-----:R0:W1:Y:S02]  /*7d10*/  SYNCS.PHASECHK.TRANS64.TRYWAIT P0, [R7+URZ], R4 ;  /* 0x00000004070075a7 */ /* 0x001064000800017f */
[----:B-1----:R-:W-:Y:S05]  /*7d20*/  @!P0 NANOSLEEP.SYNCS 0x989680 ;  /* 0x009896800000895d */ /* 0x002fea0003900000 */
[----:B------:R-:W1:Y:S02]  /*7d30*/  @!P0 SYNCS.PHASECHK.TRANS64 P0, [R7+URZ], R4 ;  /* 0x00000004070085a7 */ /* 0x000e64000800007f */
[----:B-1----:R-:W-:Y:S05]  /*7d40*/  @!P0 BRA `(.L_x_173) ;  /* 0xfffffffc00f08947 */ /* 0x002fea000383ffff */
[----:B------:R-:W-:Y:S05]  /*7d50*/  BRA `(.L_x_202) ;  /* 0xfffffff000dc7947 */ /* 0x000fea000383ffff */
.L_x_174:
[----:B0-----:R0:W1:Y:S02]  /*7d60*/  SYNCS.PHASECHK.TRANS64.TRYWAIT P0, [R6+URZ], R3 ;  /* 0x00000003060075a7 */ /* 0x001064000800017f */
[----:B-1----:R-:W-:Y:S05]  /*7d70*/  @!P0 NANOSLEEP.SYNCS 0x989680 ;  /* 0x009896800000895d */ /* 0x002fea0003900000 */
[----:B------:R-:W1:Y:S02]  /*7d80*/  @!P0 SYNCS.PHASECHK.TRANS64 P0, [R6+URZ], R3 ;  /* 0x00000003060085a7 */ /* 0x000e64000800007f */
[----:B-1----:R-:W-:Y:S05]  /*7d90*/  @!P0 BRA `(.L_x_174) ;  /* 0xfffffffc00f08947 */ /* 0x002fea000383ffff */
[----:B------:R-:W-:Y:S05]  /*7da0*/  BRA `(.L_x_203) ;  /* 0xfffffff000ec7947 */ /* 0x000fea000383ffff */
.L_x_175:
[----:B0-----:R0:W1:Y:S02]  /*7db0*/  SYNCS.PHASECHK.TRANS64.TRYWAIT P0, [R7+URZ], R4 ;  /* 0x00000004070075a7 */ /* 0x001064000800017f */
[----:B-1----:R-:W-:Y:S05]  /*7dc0*/  @!P0 NANOSLEEP.SYNCS 0x989680 ;  /* 0x009896800000895d */ /* 0x002fea0003900000 */
[----:B------:R-:W1:Y:S02]  /*7dd0*/  @!P0 SYNCS.PHASECHK.TRANS64 P0, [R7+URZ], R4 ;  /* 0x00000004070085a7 */ /* 0x000e64000800007f */
[----:B-1----:R-:W-:Y:S05]  /*7de0*/  @!P0 BRA `(.L_x_175) ;  /* 0xfffffffc00f08947 */ /* 0x002fea000383ffff */
[----:B------:R-:W-:Y:S05]  /*7df0*/  BRA `(.L_x_204) ;  /* 0xfffffff000fc7947 */ /* 0x000fea000383ffff */
.L_x_176:
[----:B0-----:R0:W1:Y:S02]  /*7e00*/  SYNCS.PHASECHK.TRANS64.TRYWAIT P0, [R6+URZ], R3 ;  /* 0x00000003060075a7 */ /* 0x001064000800017f */
[----:B-1----:R-:W-:Y:S05]  /*7e10*/  @!P0 NANOSLEEP.SYNCS 0x989680 ;  /* 0x009896800000895d */ /* 0x002fea0003900000 */
[----:B------:R-:W1:Y:S02]  /*7e20*/  @!P0 SYNCS.PHASECHK.TRANS64 P0, [R6+URZ], R3 ;  /* 0x00000003060085a7 */ /* 0x000e64000800007f */
[----:B-1----:R-:W-:Y:S05]  /*7e30*/  @!P0 BRA `(.L_x_176) ;  /* 0xfffffffc00f08947 */ /* 0x002fea000383ffff */
[----:B------:R-:W-:Y:S05]  /*7e40*/  BRA `(.L_x_205) ;  /* 0xfffffff4000c7947 */ /* 0x000fea000383ffff */
.L_x_177:
[----:B0-----:R0:W1:Y:S02]  /*7e50*/  SYNCS.PHASECHK.TRANS64.TRYWAIT P0, [R7+URZ], R4 ;  /* 0x00000004070075a7 */ /* 0x001064000800017f */
[----:B-1----:R-:W-:Y:S05]  /*7e60*/  @!P0 NANOSLEEP.SYNCS 0x989680 ;  /* 0x009896800000895d */ /* 0x002fea0003900000 */
[----:B------:R-:W1:Y:S02]  /*7e70*/  @!P0 SYNCS.PHASECHK.TRANS64 P0, [R7+URZ], R4 ;  /* 0x00000004070085a7 */ /* 0x000e64000800007f */
[----:B-1----:R-:W-:Y:S05]  /*7e80*/  @!P0 BRA `(.L_x_177) ;  /* 0xfffffffc00f08947 */ /* 0x002fea000383ffff */
[----:B------:R-:W-:Y:S05]  /*7e90*/  BRA `(.L_x_206) ;  /* 0xfffffff4001c7947 */ /* 0x000fea000383ffff */
.L_x_178:
[----:B0-----:R0:W1:Y:S02]  /*7ea0*/  SYNCS.PHASECHK.TRANS64.TRYWAIT P0, [R6+URZ], R3 ;  /* 0x00000003060075a7 */ /* 0x001064000800017f */
[----:B-1----:R-:W-:Y:S05]  /*7eb0*/  @!P0 NANOSLEEP.SYNCS 0x989680 ;  /* 0x009896800000895d */ /* 0x002fea0003900000 */
[----:B------:R-:W1:Y:S02]  /*7ec0*/  @!P0 SYNCS.PHASECHK.TRANS64 P0, [R6+URZ], R3 ;  /* 0x00000003060085a7 */ /* 0x000e64000800007f */
[----:B-1----:R-:W-:Y:S05]  /*7ed0*/  @!P0 BRA `(.L_x_178) ;  /* 0xfffffffc00f08947 */ /* 0x002fea000383ffff */
[----:B------:R-:W-:Y:S05]  /*7ee0*/  BRA `(.L_x_207) ;  /* 0xfffffff4002c7947 */ /* 0x000fea000383ffff */
.L_x_179:
[----:B0-----:R0:W1:Y:S02]  /*7ef0*/  SYNCS.PHASECHK.TRANS64.TRYWAIT P0, [R7+URZ], R4 ;  /* 0x00000004070075a7 */ /* 0x001064000800017f */
[----:B-1----:R-:W-:Y:S05]  /*7f00*/  @!P0 NANOSLEEP.SYNCS 0x989680 ;  /* 0x009896800000895d */ /* 0x002fea0003900000 */
[----:B------:R-:W1:Y:S02]  /*7f10*/  @!P0 SYNCS.PHASECHK.TRANS64 P0, [R7+URZ], R4 ;  /* 0x00000004070085a7 */ /* 0x000e64000800007f */
[----:B-1----:R-:W-:Y:S05]  /*7f20*/  @!P0 BRA `(.L_x_179) ;  /* 0xfffffffc00f08947 */ /* 0x002fea000383ffff */
[----:B------:R-:W-:Y:S05]  /*7f30*/  BRA `(.L_x_208) ;  /* 0xfffffff4003c7947 */ /* 0x000fea000383ffff */
.L_x_180:
[----:B0-----:R0:W1:Y:S02]  /*7f40*/  SYNCS.PHASECHK.TRANS64.TRYWAIT P0, [R6+URZ], R3 ;  /* 0x00000003060075a7 */ /* 0x001064000800017f */
[----:B-1----:R-:W-:Y:S05]  /*7f50*/  @!P0 NANOSLEEP.SYNCS 0x989680 ;  /* 0x009896800000895d */ /* 0x002fea0003900000 */
[----:B------:R-:W1:Y:S02]  /*7f60*/  @!P0 SYNCS.PHASECHK.TRANS64 P0, [R6+URZ], R3 ;  /* 0x00000003060085a7 */ /* 0x000e64000800007f */
[----:B-1----:R-:W-:Y:S05]  /*7f70*/  @!P0 BRA `(.L_x_180) ;  /* 0xfffffffc00f08947 */ /* 0x002fea000383ffff */
[----:B------:R-:W-:Y:S05]  /*7f80*/  BRA `(.L_x_209) ;  /* 0xfffffff4004c7947 */ /* 0x000fea000383ffff */
.L_x_181:
[----:B0-----:R0:W1:Y:S02]  /*7f90*/  SYNCS.PHASECHK.TRANS64.TRYWAIT P0, [R7+URZ], R4 ;  /* 0x00000004070075a7 */ /* 0x001064000800017f */
[----:B-1----:R-:W-:Y:S05]  /*7fa0*/  @!P0 NANOSLEEP.SYNCS 0x989680 ;  /* 0x009896800000895d */ /* 0x002fea0003900000 */
[----:B------:R-:W1:Y:S02]  /*7fb0*/  @!P0 SYNCS.PHASECHK.TRANS64 P0, [R7+URZ], R4 ;  /* 0x00000004070085a7 */ /* 0x000e64000800007f */
[----:B-1----:R-:W-:Y:S05]  /*7fc0*/  @!P0 BRA `(.L_x_181) ;  /* 0xfffffffc00f08947 */ /* 0x002fea000383ffff */
[----:B------:R-:W-:Y:S05]  /*7fd0*/  BRA `(.L_x_210) ;  /* 0xfffffff4005c7947 */ /* 0x000fea000383ffff */
.L_x_182:
[----:B0-----:R0:W1:Y:S02]  /*7fe0*/  SYNCS.PHASECHK.TRANS64.TRYWAIT P0, [R6+URZ], R3 ;  /* 0x00000003060075a7 */ /* 0x001064000800017f */
[----:B-1----:R-:W-:Y:S05]  /*7ff0*/  @!P0 NANOSLEEP.SYNCS 0x989680 ;  /* 0x009896800000895d */ /* 0x002fea0003900000 */
[----:B------:R-:W1:Y:S02]  /*8000*/  @!P0 SYNCS.PHASECHK.TRANS64 P0, [R6+URZ], R3 ;  /* 0x00000003060085a7 */ /* 0x000e64000800007f */
[----:B-1----:R-:W-:Y:S05]  /*8010*/  @!P0 BRA `(.L_x_182) ;  /* 0xfffffffc00f08947 */ /* 0x002fea000383ffff */
[----:B------:R-:W-:Y:S05]  /*8020*/  BRA `(.L_x_211) ;  /* 0xfffffff4006c7947 */ /* 0x000fea000383ffff */
.L_x_183:
[----:B0-----:R0:W1:Y:S02]  /*8030*/  SYNCS.PHASECHK.TRANS64.TRYWAIT P0, [R7+URZ], R4 ;  /* 0x00000004070075a7 */ /* 0x001064000800017f */
[----:B-1----:R-:W-:Y:S05]  /*8040*/  @!P0 NANOSLEEP.SYNCS 0x989680 ;  /* 0x009896800000895d */ /* 0x002fea0003900000 */
[----:B------:R-:W1:Y:S02]  /*8050*/  @!P0 SYNCS.PHASECHK.TRANS64 P0, [R7+URZ], R4 ;  /* 0x00000004070085a7 */ /* 0x000e64000800007f */
[----:B-1----:R-:W-:Y:S05]  /*8060*/  @!P0 BRA `(.L_x_183) ;  /* 0xfffffffc00f08947 */ /* 0x002fea000383ffff */
[----:B------:R-:W-:Y:S05]  /*8070*/  BRA `(.L_x_212) ;  /* 0xfffffff4007c7947 */ /* 0x000fea000383ffff */
.L_x_184:
[----:B0-----:R0:W1:Y:S02]  /*8080*/  SYNCS.PHASECHK.TRANS64.TRYWAIT P0, [R6+URZ], R3 ;  /* 0x00000003060075a7 */ /* 0x001064000800017f */
[----:B-1----:R-:W-:Y:S05]  /*8090*/  @!P0 NANOSLEEP.SYNCS 0x989680 ;  /* 0x009896800000895d */ /* 0x002fea0003900000 */
[----:B------:R-:W1:Y:S02]  /*80a0*/  @!P0 SYNCS.PHASECHK.TRANS64 P0, [R6+URZ], R3 ;  /* 0x00000003060085a7 */ /* 0x000e64000800007f */
[----:B-1----:R-:W-:Y:S05]  /*80b0*/  @!P0 BRA `(.L_x_184) ;  /* 0xfffffffc00f08947 */ /* 0x002fea000383ffff */
[----:B------:R-:W-:Y:S05]  /*80c0*/  BRA `(.L_x_213) ;  /* 0xfffffff4008c7947 */ /* 0x000fea000383ffff */
.L_x_185:
[----:B0-----:R0:W1:Y:S02]  /*80d0*/  SYNCS.PHASECHK.TRANS64.TRYWAIT P0, [R7+URZ], R4 ;  /* 0x00000004070075a7 */ /* 0x001064000800017f */
[----:B-1----:R-:W-:Y:S05]  /*80e0*/  @!P0 NANOSLEEP.SYNCS 0x989680 ;  /* 0x009896800000895d */ /* 0x002fea0003900000 */
[----:B------:R-:W1:Y:S02]  /*80f0*/  @!P0 SYNCS.PHASECHK.TRANS64 P0, [R7+URZ], R4 ;  /* 0x00000004070085a7 */ /* 0x000e64000800007f */
[----:B-1----:R-:W-:Y:S05]  /*8100*/  @!P0 BRA `(.L_x_185) ;  /* 0xfffffffc00f08947 */ /* 0x002fea000383ffff */
[----:B------:R-:W-:Y:S05]  /*8110*/  BRA `(.L_x_214) ;  /* 0xfffffff4009c7947 */ /* 0x000fea000383ffff */
.L_x_186:
[----:B0-----:R0:W1:Y:S02]  /*8120*/  SYNCS.PHASECHK.TRANS64.TRYWAIT P0, [R6+URZ], R3 ;  /* 0x00000003060075a7 */ /* 0x001064000800017f */
[----:B-1----:R-:W-:Y:S05]  /*8130*/  @!P0 NANOSLEEP.SYNCS 0x989680 ;  /* 0x009896800000895d */ /* 0x002fea0003900000 */
[----:B------:R-:W1:Y:S02]  /*8140*/  @!P0 SYNCS.PHASECHK.TRANS64 P0, [R6+URZ], R3 ;  /* 0x00000003060085a7 */ /* 0x000e64000800007f */
[----:B-1----:R-:W-:Y:S05]  /*8150*/  @!P0 BRA `(.L_x_186) ;  /* 0xfffffffc00f08947 */ /* 0x002fea000383ffff */
[----:B------:R-:W-:Y:S05]  /*8160*/  BRA `(.L_x_215) ;  /* 0xfffffff400ac7947 */ /* 0x000fea000383ffff */
.L_x_187:
[----:B-1----:R1:W2:Y:S02]  /*8170*/  SYNCS.PHASECHK.TRANS64.TRYWAIT P0, [R7+URZ], R4 ;  /* 0x00000004070075a7 */ /* 0x0022a4000800017f */
[----:B--2---:R-:W-:Y:S05]  /*8180*/  @!P0 NANOSLEEP.SYNCS 0x989680 ;  /* 0x009896800000895d */ /* 0x004fea0003900000 */
[----:B------:R-:W2:Y:S02]  /*8190*/  @!P0 SYNCS.PHASECHK.TRANS64 P0, [R7+URZ], R4 ;  /* 0x00000004070085a7 */ /* 0x000ea4000800007f */
[----:B--2---:R-:W-:Y:S05]  /*81a0*/  @!P0 BRA `(.L_x_187) ;  /* 0xfffffffc00f08947 */ /* 0x004fea000383ffff */
[----:B------:R-:W-:Y:S05]  /*81b0*/  BRA `(.L_x_216) ;  /* 0xfffffff400b47947 */ /* 0x000fea000383ffff */
.L_x_217:
[----:B------:R-:W-:-:S00]  /*81c0*/  BRA `(.L_x_217) ;  /* 0xfffffffc00fc7947 */ /* 0x000fc0000383ffff */
[----:B------:R-:W-:-:S00]  /*81d0*/  NOP ;  /* 0x0000000000007918 */ /* 0x000fc00000000000 */
        /* <DEDUP_REMOVED lines=10> */
.L_x_218:


//--------------------- .nv.global.init           --------------------------
	.section	.nv.global.init,"aw",@progbits
.nv.global.init:
	.type		$str$22,@object
	.size		$str$22,($str$23 - $str$22)
$str$22:
        /*0000*/ 	.byte	0x6b, 0x5f, 0x74, 0x69, 0x6c, 0x65, 0x5f, 0x63, 0x6f, 0x75, 0x6e, 0x74, 0x20, 0x3e, 0x3d, 0x20
        /*0010*/ 	.byte	0x31, 0x00
	.type		$str$23,@object
	.size		$str$23,(__unnamed_1 - $str$23)
$str$23:
        /*0012*/ 	.byte	0x2f, 0x74, 0x6d, 0x70, 0x2f, 0x63, 0x75, 0x74, 0x6c, 0x61, 0x73, 0x73, 0x5f, 0x73, 0x77, 0x65
        /*0022*/ 	.byte	0x65, 0x70, 0x5f, 0x73, 0x72, 0x63, 0x2f, 0x69, 0x6e, 0x63, 0x6c, 0x75, 0x64, 0x65, 0x2f, 0x63
        /*0032*/ 	.byte	0x75, 0x74, 0x6c, 0x61, 0x73, 0x73, 0x2f, 0x67, 0x65, 0x6d, 0x6d, 0x2f, 0x63, 0x6f, 0x6c, 0x6c
        /*0042*/ 	.byte	0x65, 0x63, 0x74, 0x69, 0x76, 0x65, 0x2f, 0x73, 0x6d, 0x39, 0x30, 0x5f, 0x6d, 0x6d, 0x61, 0x5f
        /*0052*/ 	.byte	0x74, 0x6d, 0x61, 0x5f, 0x67, 0x6d, 0x6d, 0x61, 0x5f, 0x73, 0x73, 0x5f, 0x77, 0x61, 0x72, 0x70
        /*0062*/ 	.byte	0x73, 0x70, 0x65, 0x63, 0x69, 0x61, 0x6c, 0x69, 0x7a, 0x65, 0x64, 0x2e, 0x68, 0x70, 0x70, 0x00
	.type		__unnamed_1,@object
	.size		__unnamed_1,(.L_0 - __unnamed_1)
__unnamed_1:
        /*0072*/ 	.byte	0x76, 0x6f, 0x69, 0x64, 0x20, 0x63, 0x75, 0x74, 0x6c, 0x61, 0x73, 0x73, 0x3a, 0x3a, 0x67, 0x65
        /* <DEDUP_REMOVED lines=171> */
        /*0b32*/ 	.byte	0x69, 0x64, 0x65, 0x6e, 0x74, 0x69, 0x74, 0x79, 0x5d, 0x00
.L_0:


//--------------------- .nv.shared._ZN7cutlass13device_kernelINS_4gemm6kernel13GemmUniversalIN4cute5tupleIJiiiiEEENS1_10collective13CollectiveMmaINS1_34MainloopSm90TmaGmmaWarpSpecializedILi20ENS5_IJNS4_1CILi1EEESB_SB_EEENS1_32KernelTmaWarpSpecializedPingpongEEENS5_IJNSA_ILi64EEENSA_ILi112EEESF_EEEaNS5_IJlSB_lEEEaSI_NS4_8TiledMMAINS4_8MMA_AtomIJNS4_4SM904GMMA26MMA_64x16x32_S32S8S8_SS_TNEEEENS4_6LayoutISC_NS5_IJNSA_ILi0EEESQ_SQ_EEEEENS5_IJNS4_10UnderscoreEST_ST_EEEEENS4_13SM90_TMA_LOADENS4_14ComposedLayoutINS4_7SwizzleILi2ELi4ELi3EEENS4_18smem_ptr_flag_bitsILi8EEENSP_INS5_IJNSA_ILi8EEESF_EEENS5_IJSF_SB_EEEEEEEvNS4_8identityESW_S16_vS17_EENS_8epilogue10collective6detail29Sm90TmaWarpSpecializedAdapterINS1A_15DefaultEpilogueIaSI_SI_NS19_6thread17LinearCombinationIaLi1EiiLNS1E_9ScaleType4KindE0ELNS_15FloatRoundStyleE2EaEENS1_15EpilogueDefaultEEEEEvvEEEEvNT_6ParamsE --------------------------
	.section	.nv.shared._ZN7cutlass13device_kernelINS_4gemm6kernel13GemmUniversalIN4cute5tupleIJiiiiEEENS1_10collective13CollectiveMmaINS1_34MainloopSm90TmaGmmaWarpSpecializedILi20ENS5_IJNS4_1CILi1EEESB_SB_EEENS1_32KernelTmaWarpSpecializedPingpongEEENS5_IJNSA_ILi64EEENSA_ILi112EEESF_EEEaNS5_IJlSB_lEEEaSI_NS4_8TiledMMAINS4_8MMA_AtomIJNS4_4SM904GMMA26MMA_64x16x32_S32S8S8_SS_TNEEEENS4_6LayoutISC_NS5_IJNSA_ILi0EEESQ_SQ_EEEEENS5_IJNS4_10UnderscoreEST_ST_EEEEENS4_13SM90_TMA_LOADENS4_14ComposedLayoutINS4_7SwizzleILi2ELi4ELi3EEENS4_18smem_ptr_flag_bitsILi8EEENSP_INS5_IJNSA_ILi8EEESF_EEENS5_IJSF_SB_EEEEEEEvNS4_8identityESW_S16_vS17_EENS_8epilogue10collective6detail29Sm90TmaWarpSpecializedAdapterINS1A_15DefaultEpilogueIaSI_SI_NS19_6thread17LinearCombinationIaLi1EiiLNS1E_9ScaleType4KindE0ELNS_15FloatRoundStyleE2EaEENS1_15EpilogueDefaultEEEEEvvEEEEvNT_6ParamsE,"aw",@nobits
	.sectionflags	@""
	.align	16
	.zero		1024


//--------------------- .nv.shared.reserved.0     --------------------------
	.section	.nv.shared.reserved.0,"aw",@nobits
	.weak		__nv_reservedSMEM_offset_0_alias
	.size		__nv_reservedSMEM_offset_0_alias, 0, 0
	.other		__nv_reservedSMEM_offset_0_alias,@"STO_CUDA_RESERVED_SHARED STV_DEFAULT"
__nv_reservedSMEM_offset_0_alias:
	.zero		0


//--------------------- .nv.global                --------------------------
	.section	.nv.global,"aw",@nobits
.nv.global:
	.type		_ZN39_INTERNAL_9916a238_4_k_cu_ef7fd0ae_89964cute1_E,@object
	.size		_ZN39_INTERNAL_9916a238_4_k_cu_ef7fd0ae_89964cute1_E,(_ZN39_INTERNAL_9916a238_4_k_cu_ef7fd0ae_89964cuda3std3__45__cpo6cbeginE - _ZN39_INTERNAL_9916a238_4_k_cu_ef7fd0ae_89964cute1_E)
_ZN39_INTERNAL_9916a238_4_k_cu_ef7fd0ae_89964cute1_E:
	.zero		1
	.type		_ZN39_INTERNAL_9916a238_4_k_cu_ef7fd0ae_89964cuda3std3__45__cpo6cbeginE,@object
	.size		_ZN39_INTERNAL_9916a238_4_k_cu_ef7fd0ae_89964cuda3std3__45__cpo6cbeginE,(_ZN39_INTERNAL_9916a238_4_k_cu_ef7fd0ae_89964cuda3std3__48in_placeE - _ZN39_INTERNAL_9916a238_4_k_cu_ef7fd0ae_89964cuda3std3__45__cpo6cbeginE)
_ZN39_INTERNAL_9916a238_4_k_cu_ef7fd0ae_89964cuda3std3__45__cpo6cbeginE:
	.zero		1
	.type		_ZN39_INTERNAL_9916a238_4_k_cu_ef7fd0ae_89964cuda3std3__48in_placeE,@object
	.size		_ZN39_INTERNAL_9916a238_4_k_cu_ef7fd0ae_89964cuda3std3__48in_placeE,(_ZN39_INTERNAL_9916a238_4_k_cu_ef7fd0ae_89964cuda3std6ranges3__45__cpo9iter_moveE - _ZN39_INTERNAL_9916a238_4_k_cu_ef7fd0ae_89964cuda3std3__48in_placeE)
_ZN39_INTERNAL_9916a238_4_k_cu_ef7fd0ae_89964cuda3std3__48in_placeE:
	.zero		1
	.type		_ZN39_INTERNAL_9916a238_4_k_cu_ef7fd0ae_89964cuda3std6ranges3__45__cpo9iter_moveE,@object
	.size		_ZN39_INTERNAL_9916a238_4_k_cu_ef7fd0ae_89964cuda3std6ranges3__45__cpo9iter_moveE,(_ZN39_INTERNAL_9916a238_4_k_cu_ef7fd0ae_89964cuda3std3__45__cpo5beginE - _ZN39_INTERNAL_9916a238_4_k_cu_ef7fd0ae_89964cuda3std6ranges3__45__cpo9iter_moveE)
_ZN39_INTERNAL_9916a238_4_k_cu_ef7fd0ae_89964cuda3std6ranges3__45__cpo9iter_moveE:
	.zero		1
	.type		_ZN39_INTERNAL_9916a238_4_k_cu_ef7fd0ae_89964cuda3std3__45__cpo5beginE,@object
	.size		_ZN39_INTERNAL_9916a238_4_k_cu_ef7fd0ae_89964cuda3std3__45__cpo5beginE,(_ZN39_INTERNAL_9916a238_4_k_cu_ef7fd0ae_89964cuda3std3__441_GLOBAL__N__9916a238_4_k_cu_ef7fd0ae_89966ignoreE - _ZN39_INTERNAL_9916a238_4_k_cu_ef7fd0ae_89964cuda3std3__45__cpo5beginE)
_ZN39_INTERNAL_9916a238_4_k_cu_ef7fd0ae_89964cuda3std3__45__cpo5beginE:
	.zero		1
	.type		_ZN39_INTERNAL_9916a238_4_k_cu_ef7fd0ae_89964cuda3std3__441_GLOBAL__N__9916a238_4_k_cu_ef7fd0ae_89966ignoreE,@object
	.size		_ZN39_INTERNAL_9916a238_4_k_cu_ef7fd0ae_89964cuda3std3__441_GLOBAL__N__9916a238_4_k_cu_ef7fd0ae_89966ignoreE,(_ZN39_INTERNAL_9916a238_4_k_cu_ef7fd0ae_89964cute7productE - _ZN39_INTERNAL_9916a238_4_k_cu_ef7fd0ae_89964cuda3std3__441_GLOBAL__N__9916a238_4_k_cu_ef7fd0ae_89966ignoreE)
_ZN39_INTERNAL_9916a238_4_k_cu_ef7fd0ae_89964cuda3std3__441_GLOBAL__N__9916a238_4_k_cu_ef7fd0ae_89966ignoreE:
	.zero		1
	.type		_ZN39_INTERNAL_9916a238_4_k_cu_ef7fd0ae_89964cute7productE,@object
	.size		_ZN39_INTERNAL_9916a238_4_k_cu_ef7fd0ae_89964cute7productE,(_ZN39_INTERNAL_9916a238_4_k_cu_ef7fd0ae_89964cuda3std3__45__cpo3endE - _ZN39_INTERNAL_9916a238_4_k_cu_ef7fd0ae_89964cute7productE)
_ZN39_INTERNAL_9916a238_4_k_cu_ef7fd0ae_89964cute7productE:
	.zero		1
	.type		_ZN39_INTERNAL_9916a238_4_k_cu_ef7fd0ae_89964cuda3std3__45__cpo3endE,@object
	.size		_ZN39_INTERNAL_9916a238_4_k_cu_ef7fd0ae_89964cuda3std3__45__cpo3endE,(_ZN39_INTERNAL_9916a238_4_k_cu_ef7fd0ae_89964cuda3std3__419piecewise_constructE - _ZN39_INTERNAL_9916a238_4_k_cu_ef7fd0ae_89964cuda3std3__45__cpo3endE)
_ZN39_INTERNAL_9916a238_4_k_cu_ef7fd0ae_89964cuda3std3__45__cpo3endE:
	.zero		1
	.type		_ZN39_INTERNAL_9916a238_4_k_cu_ef7fd0ae_89964cuda3std3__419piecewise_constructE,@object
	.size		_ZN39_INTERNAL_9916a238_4_k_cu_ef7fd0ae_89964cuda3std3__419piecewise_constructE,(_ZN39_INTERNAL_9916a238_4_k_cu_ef7fd0ae_89964cuda3std3__45__cpo4cendE - _ZN39_INTERNAL_9916a238_4_k_cu_ef7fd0ae_89964cuda3std3__419piecewise_constructE)
_ZN39_INTERNAL_9916a238_4_k_cu_ef7fd0ae_89964cuda3std3__419piecewise_constructE:
	.zero		1
	.type		_ZN39_INTERNAL_9916a238_4_k_cu_ef7fd0ae_89964cuda3std3__45__cpo4cendE,@object
	.size		_ZN39_INTERNAL_9916a238_4_k_cu_ef7fd0ae_89964cuda3std3__45__cpo4cendE,(_ZN39_INTERNAL_9916a238_4_k_cu_ef7fd0ae_89964cuda3std6ranges3__45__cpo4swapE - _ZN39_INTERNAL_9916a238_4_k_cu_ef7fd0ae_89964cuda3std3__45__cpo4cendE)
_ZN39_INTERNAL_9916a238_4_k_cu_ef7fd0ae_89964cuda3std3__45__cpo4cendE:
	.zero		1
	.type		_ZN39_INTERNAL_9916a238_4_k_cu_ef7fd0ae_89964cuda3std6ranges3__45__cpo4swapE,@object
	.size		_ZN39_INTERNAL_9916a238_4_k_cu_ef7fd0ae_89964cuda3std6ranges3__45__cpo4swapE,(.L_8 - _ZN39_INTERNAL_9916a238_4_k_cu_ef7fd0ae_89964cuda3std6ranges3__45__cpo4swapE)
_ZN39_INTERNAL_9916a238_4_k_cu_ef7fd0ae_89964cuda3std6ranges3__45__cpo4swapE:
	.zero		1
.L_8:


//--------------------- .nv.constant0._ZN7cutlass13device_kernelINS_4gemm6kernel13GemmUniversalIN4cute5tupleIJiiiiEEENS1_10collective13CollectiveMmaINS1_34MainloopSm90TmaGmmaWarpSpecializedILi20ENS5_IJNS4_1CILi1EEESB_SB_EEENS1_32KernelTmaWarpSpecializedPingpongEEENS5_IJNSA_ILi64EEENSA_ILi112EEESF_EEEaNS5_IJlSB_lEEEaSI_NS4_8TiledMMAINS4_8MMA_AtomIJNS4_4SM904GMMA26MMA_64x16x32_S32S8S8_SS_TNEEEENS4_6LayoutISC_NS5_IJNSA_ILi0EEESQ_SQ_EEEEENS5_IJNS4_10UnderscoreEST_ST_EEEEENS4_13SM90_TMA_LOADENS4_14ComposedLayoutINS4_7SwizzleILi2ELi4ELi3EEENS4_18smem_ptr_flag_bitsILi8EEENSP_INS5_IJNSA_ILi8EEESF_EEENS5_IJSF_SB_EEEEEEEvNS4_8identityESW_S16_vS17_EENS_8epilogue10collective6detail29Sm90TmaWarpSpecializedAdapterINS1A_15DefaultEpilogueIaSI_SI_NS19_6thread17LinearCombinationIaLi1EiiLNS1E_9ScaleType4KindE0ELNS_15FloatRoundStyleE2EaEENS1_15EpilogueDefaultEEEEEvvEEEEvNT_6ParamsE --------------------------
	.section	.nv.constant0._ZN7cutlass13device_kernelINS_4gemm6kernel13GemmUniversalIN4cute5tupleIJiiiiEEENS1_10collective13CollectiveMmaINS1_34MainloopSm90TmaGmmaWarpSpecializedILi20ENS5_IJNS4_1CILi1EEESB_SB_EEENS1_32KernelTmaWarpSpecializedPingpongEEENS5_IJNSA_ILi64EEENSA_ILi112EEESF_EEEaNS5_IJlSB_lEEEaSI_NS4_8TiledMMAINS4_8MMA_AtomIJNS4_4SM904GMMA26MMA_64x16x32_S32S8S8_SS_TNEEEENS4_6LayoutISC_NS5_IJNSA_ILi0EEESQ_SQ_EEEEENS5_IJNS4_10UnderscoreEST_ST_EEEEENS4_13SM90_TMA_LOADENS4_14ComposedLayoutINS4_7SwizzleILi2ELi4ELi3EEENS4_18smem_ptr_flag_bitsILi8EEENSP_INS5_IJNSA_ILi8EEESF_EEENS5_IJSF_SB_EEEEEEEvNS4_8identityESW_S16_vS17_EENS_8epilogue10collective6detail29Sm90TmaWarpSpecializedAdapterINS1A_15DefaultEpilogueIaSI_SI_NS19_6thread17LinearCombinationIaLi1EiiLNS1E_9ScaleType4KindE0ELNS_15FloatRoundStyleE2EaEENS1_15EpilogueDefaultEEEEEvvEEEEvNT_6ParamsE,"a",@progbits
	.sectionflags	@""
	.align	4
.nv.constant0._ZN7cutlass13device_kernelINS_4gemm6kernel13GemmUniversalIN4cute5tupleIJiiiiEEENS1_10collective13CollectiveMmaINS1_34MainloopSm90TmaGmmaWarpSpecializedILi20ENS5_IJNS4_1CILi1EEESB_SB_EEENS1_32KernelTmaWarpSpecializedPingpongEEENS5_IJNSA_ILi64EEENSA_ILi112EEESF_EEEaNS5_IJlSB_lEEEaSI_NS4_8TiledMMAINS4_8MMA_AtomIJNS4_4SM904GMMA26MMA_64x16x32_S32S8S8_SS_TNEEEENS4_6LayoutISC_NS5_IJNSA_ILi0EEESQ_SQ_EEEEENS5_IJNS4_10UnderscoreEST_ST_EEEEENS4_13SM90_TMA_LOADENS4_14ComposedLayoutINS4_7SwizzleILi2ELi4ELi3EEENS4_18smem_ptr_flag_bitsILi8EEENSP_INS5_IJNSA_ILi8EEESF_EEENS5_IJSF_SB_EEEEEEEvNS4_8identityESW_S16_vS17_EENS_8epilogue10collective6detail29Sm90TmaWarpSpecializedAdapterINS1A_15DefaultEpilogueIaSI_SI_NS19_6thread17LinearCombinationIaLi1EiiLNS1E_9ScaleType4KindE0ELNS_15FloatRoundStyleE2EaEENS1_15EpilogueDefaultEEEEEvvEEEEvNT_6ParamsE:
	.zero		1664


//--------------------- SYMBOLS --------------------------

	.type		.nv.reservedSmem.offset0,@object
	.size		.nv.reservedSmem.offset0,0x4
	.type		__assertfail,@function
